// auto-generated by cutlass_sweep.gemm — config: {"arch": "sm_90", "cluster_m": 1, "cluster_n": 1, "dtype": "bf16", "dtype_b": "bf16", "layout": "nt", "stages": 0, "tile_k": 32, "tile_m": 256, "tile_n": 128}
#include "cutlass/cutlass.h"
#include "cutlass/gemm/collective/collective_builder.hpp"
#include "cutlass/gemm/device/gemm_universal_adapter.h"
#include "cutlass/gemm/kernel/gemm_universal.hpp"
#include "cutlass/epilogue/collective/collective_builder.hpp"

using ElemA = cutlass::bfloat16_t;
using ElemB = cutlass::bfloat16_t;
using ElemCD = cutlass::bfloat16_t;
using Acc  = float;
using TileShape    = cute::Shape<cute::_256, cute::_128, cute::_32>;
using ClusterShape = cute::Shape<cute::_1, cute::_1, cute::_1>;

using CollectiveEpilogue = typename cutlass::epilogue::collective::CollectiveBuilder<
    cutlass::arch::Sm90, cutlass::arch::OpClassTensorOp,
    TileShape, ClusterShape,
    cutlass::epilogue::collective::EpilogueTileAuto,
    Acc, Acc,
    ElemCD, cutlass::layout::RowMajor, 128 / cutlass::sizeof_bits<ElemCD>::value,
    ElemCD, cutlass::layout::RowMajor, 128 / cutlass::sizeof_bits<ElemCD>::value,
    cutlass::epilogue::collective::EpilogueScheduleAuto
  >::CollectiveOp;

using CollectiveMainloop = typename cutlass::gemm::collective::CollectiveBuilder<
    cutlass::arch::Sm90, cutlass::arch::OpClassTensorOp,
    ElemA, cutlass::layout::RowMajor, 128 / cutlass::sizeof_bits<ElemA>::value,
    ElemB, cutlass::layout::ColumnMajor, 128 / cutlass::sizeof_bits<ElemB>::value,
    Acc,
    TileShape, ClusterShape,
    cutlass::gemm::collective::StageCountAutoCarveout<static_cast<int>(sizeof(typename CollectiveEpilogue::SharedStorage))>,
    cutlass::gemm::collective::KernelScheduleAuto
  >::CollectiveOp;

using GemmKernel = cutlass::gemm::kernel::GemmUniversal<
    cute::Shape<int,int,int,int>,
    CollectiveMainloop,
    CollectiveEpilogue
>;
using Gemm = cutlass::gemm::device::GemmUniversalAdapter<GemmKernel>;

// Force the device kernel symbol into the cubin without needing a host main.
auto* _anchor = &cutlass::device_kernel<GemmKernel>;


// ===== COMPILED SASS (sm_90a) =====

	.target	sm_90a

	.elftype	@"ET_EXEC"


//--------------------- .note.nv.tkinfo           --------------------------
	.section	.note.nv.tkinfo,"",@"SHT_NOTE"
	.sectionflags	@"SHF_NOTE_NV_TKINFO"
	.tkinfo
        /*0018*/ 	.word	0x00000002
        /*0030*/ 	.string	""
        /*0030*/ 	.string	"ptxas"
        /*0030*/ 	.string	"Cuda compilation tools, release 13.0, V13.0.88"
        /*0030*/ 	.string	"Build cuda_13.0.r13.0/compiler.36424714_0"
        /*0030*/ 	.string	"-arch sm_90a -m 64 "



//--------------------- .note.nv.cuinfo           --------------------------
	.section	.note.nv.cuinfo,"",@"SHT_NOTE"
	.sectionflags	@"SHF_NOTE_NV_CUINFO"
        /*0018*/ 	.short	0x0002
        /*001a*/ 	.short	0x005a
        /*001c*/ 	.short	0x0082
	.zero		2


//--------------------- .nv.info                  --------------------------
	.section	.nv.info,"",@"SHT_CUDA_INFO"
	.align	4


	//----- nvinfo : EIATTR_REGCOUNT
	.align		4
        /*0000*/ 	.byte	0x04, 0x2f
        /*0002*/ 	.short	(.L_15 - .L_14)
	.align		4
.L_14:
        /*0004*/ 	.word	index@(_ZN7cutlass13device_kernelINS_4gemm6kernel13GemmUniversalIN4cute5tupleIJiiiiEEENS1_10collective13CollectiveMmaINS1_34MainloopSm90TmaGmmaWarpSpecializedILi9ENS5_IJNS4_1CILi1EEESB_SB_EEENS1_35KernelTmaWarpSpecializedCooperativeEEENS5_IJNSA_ILi256EEENSA_ILi128EEENSA_ILi32EEEEEENS_10bfloat16_tENS5_IJlSB_lEEESJ_SK_NS4_8TiledMMAINS4_8MMA_AtomIJNS4_4SM904GMMA28MMA_64x128x16_F32BF16BF16_SSILNSO_5MajorE0ELSQ_0ELNSO_7ScaleInE1ELSR_1EEEEEENS4_6LayoutINS5_IJNSA_ILi2EEESB_SB_EEENS5_IJSB_NSA_ILi0EEESX_EEEEENS5_IJNS4_10UnderscoreES10_S10_EEEEENS4_13SM90_TMA_LOADENS4_14ComposedLayoutINS4_7SwizzleILi2ELi4ELi3EEENS4_18smem_ptr_flag_bitsILi16EEENSU_INS5_IJNSA_ILi8EEESH_EEENS5_IJSH_SB_EEEEEEEvNS4_8identityES13_S1D_vS1E_EENS_8epilogue10collective6detail29Sm90TmaWarpSpecializedAdapterINS1H_15DefaultEpilogueISJ_SK_SK_NS1G_6thread17LinearCombinationISJ_Li1EffLNS1L_9ScaleType4KindE0ELNS_15FloatRoundStyleE2ESJ_EENS1_15EpilogueDefaultEEEEEvvEEEEvNT_6ParamsE)
        /*0008*/ 	.word	0x000000a8


	//----- nvinfo : EIATTR_FRAME_SIZE
	.align		4
.L_15:
        /*000c*/ 	.byte	0x04, 0x11
        /*000e*/ 	.short	(.L_17 - .L_16)
	.align		4
.L_16:
        /*0010*/ 	.word	index@(_ZN7cutlass13device_kernelINS_4gemm6kernel13GemmUniversalIN4cute5tupleIJiiiiEEENS1_10collective13CollectiveMmaINS1_34MainloopSm90TmaGmmaWarpSpecializedILi9ENS5_IJNS4_1CILi1EEESB_SB_EEENS1_35KernelTmaWarpSpecializedCooperativeEEENS5_IJNSA_ILi256EEENSA_ILi128EEENSA_ILi32EEEEEENS_10bfloat16_tENS5_IJlSB_lEEESJ_SK_NS4_8TiledMMAINS4_8MMA_AtomIJNS4_4SM904GMMA28MMA_64x128x16_F32BF16BF16_SSILNSO_5MajorE0ELSQ_0ELNSO_7ScaleInE1ELSR_1EEEEEENS4_6LayoutINS5_IJNSA_ILi2EEESB_SB_EEENS5_IJSB_NSA_ILi0EEESX_EEEEENS5_IJNS4_10UnderscoreES10_S10_EEEEENS4_13SM90_TMA_LOADENS4_14ComposedLayoutINS4_7SwizzleILi2ELi4ELi3EEENS4_18smem_ptr_flag_bitsILi16EEENSU_INS5_IJNSA_ILi8EEESH_EEENS5_IJSH_SB_EEEEEEEvNS4_8identityES13_S1D_vS1E_EENS_8epilogue10collective6detail29Sm90TmaWarpSpecializedAdapterINS1H_15DefaultEpilogueISJ_SK_SK_NS1G_6thread17LinearCombinationISJ_Li1EffLNS1L_9ScaleType4KindE0ELNS_15FloatRoundStyleE2ESJ_EENS1_15EpilogueDefaultEEEEEvvEEEEvNT_6ParamsE)
        /*0014*/ 	.word	0x00000000


	//----- nvinfo : EIATTR_MIN_STACK_SIZE
	.align		4
.L_17:
        /*0018*/ 	.byte	0x04, 0x12
        /*001a*/ 	.short	(.L_19 - .L_18)
	.align		4
.L_18:
        /*001c*/ 	.word	index@(_ZN7cutlass13device_kernelINS_4gemm6kernel13GemmUniversalIN4cute5tupleIJiiiiEEENS1_10collective13CollectiveMmaINS1_34MainloopSm90TmaGmmaWarpSpecializedILi9ENS5_IJNS4_1CILi1EEESB_SB_EEENS1_35KernelTmaWarpSpecializedCooperativeEEENS5_IJNSA_ILi256EEENSA_ILi128EEENSA_ILi32EEEEEENS_10bfloat16_tENS5_IJlSB_lEEESJ_SK_NS4_8TiledMMAINS4_8MMA_AtomIJNS4_4SM904GMMA28MMA_64x128x16_F32BF16BF16_SSILNSO_5MajorE0ELSQ_0ELNSO_7ScaleInE1ELSR_1EEEEEENS4_6LayoutINS5_IJNSA_ILi2EEESB_SB_EEENS5_IJSB_NSA_ILi0EEESX_EEEEENS5_IJNS4_10UnderscoreES10_S10_EEEEENS4_13SM90_TMA_LOADENS4_14ComposedLayoutINS4_7SwizzleILi2ELi4ELi3EEENS4_18smem_ptr_flag_bitsILi16EEENSU_INS5_IJNSA_ILi8EEESH_EEENS5_IJSH_SB_EEEEEEEvNS4_8identityES13_S1D_vS1E_EENS_8epilogue10collective6detail29Sm90TmaWarpSpecializedAdapterINS1H_15DefaultEpilogueISJ_SK_SK_NS1G_6thread17LinearCombinationISJ_Li1EffLNS1L_9ScaleType4KindE0ELNS_15FloatRoundStyleE2ESJ_EENS1_15EpilogueDefaultEEEEEvvEEEEvNT_6ParamsE)
        /*0020*/ 	.word	0x00000000
.L_19:


//--------------------- .nv.compat                --------------------------
	.section	.nv.compat,"",@"SHT_CUDA_COMPAT_INFO"
	.align	4
        /*0000*/ 	.byte	0x02, 0x09, 0x01, 0x00, 0x02, 0x02, 0x04, 0x00, 0x02, 0x05, 0x05, 0x00, 0x03, 0x07, 0x01, 0x01
        /*0010*/ 	.byte	0x02, 0x03, 0x01, 0x00, 0x02, 0x06, 0x01, 0x00, 0x04, 0x0b, 0x08, 0x00, 0x00, 0x00, 0x00, 0x00
        /*0020*/ 	.byte	0x00, 0x00, 0x00, 0x00


//--------------------- .nv.info._ZN7cutlass13device_kernelINS_4gemm6kernel13GemmUniversalIN4cute5tupleIJiiiiEEENS1_10collective13CollectiveMmaINS1_34MainloopSm90TmaGmmaWarpSpecializedILi9ENS5_IJNS4_1CILi1EEESB_SB_EEENS1_35KernelTmaWarpSpecializedCooperativeEEENS5_IJNSA_ILi256EEENSA_ILi128EEENSA_ILi32EEEEEENS_10bfloat16_tENS5_IJlSB_lEEESJ_SK_NS4_8TiledMMAINS4_8MMA_AtomIJNS4_4SM904GMMA28MMA_64x128x16_F32BF16BF16_SSILNSO_5MajorE0ELSQ_0ELNSO_7ScaleInE1ELSR_1EEEEEENS4_6LayoutINS5_IJNSA_ILi2EEESB_SB_EEENS5_IJSB_NSA_ILi0EEESX_EEEEENS5_IJNS4_10UnderscoreES10_S10_EEEEENS4_13SM90_TMA_LOADENS4_14ComposedLayoutINS4_7SwizzleILi2ELi4ELi3EEENS4_18smem_ptr_flag_bitsILi16EEENSU_INS5_IJNSA_ILi8EEESH_EEENS5_IJSH_SB_EEEEEEEvNS4_8identityES13_S1D_vS1E_EENS_8epilogue10collective6detail29Sm90TmaWarpSpecializedAdapterINS1H_15DefaultEpilogueISJ_SK_SK_NS1G_6thread17LinearCombinationISJ_Li1EffLNS1L_9ScaleType4KindE0ELNS_15FloatRoundStyleE2ESJ_EENS1_15EpilogueDefaultEEEEEvvEEEEvNT_6ParamsE --------------------------
	.section	.nv.info._ZN7cutlass13device_kernelINS_4gemm6kernel13GemmUniversalIN4cute5tupleIJiiiiEEENS1_10collective13CollectiveMmaINS1_34MainloopSm90TmaGmmaWarpSpecializedILi9ENS5_IJNS4_1CILi1EEESB_SB_EEENS1_35KernelTmaWarpSpecializedCooperativeEEENS5_IJNSA_ILi256EEENSA_ILi128EEENSA_ILi32EEEEEENS_10bfloat16_tENS5_IJlSB_lEEESJ_SK_NS4_8TiledMMAINS4_8MMA_AtomIJNS4_4SM904GMMA28MMA_64x128x16_F32BF16BF16_SSILNSO_5MajorE0ELSQ_0ELNSO_7ScaleInE1ELSR_1EEEEEENS4_6LayoutINS5_IJNSA_ILi2EEESB_SB_EEENS5_IJSB_NSA_ILi0EEESX_EEEEENS5_IJNS4_10UnderscoreES10_S10_EEEEENS4_13SM90_TMA_LOADENS4_14ComposedLayoutINS4_7SwizzleILi2ELi4ELi3EEENS4_18smem_ptr_flag_bitsILi16EEENSU_INS5_IJNSA_ILi8EEESH_EEENS5_IJSH_SB_EEEEEEEvNS4_8identityES13_S1D_vS1E_EENS_8epilogue10collective6detail29Sm90TmaWarpSpecializedAdapterINS1H_15DefaultEpilogueISJ_SK_SK_NS1G_6thread17LinearCombinationISJ_Li1EffLNS1L_9ScaleType4KindE0ELNS_15FloatRoundStyleE2ESJ_EENS1_15EpilogueDefaultEEEEEvvEEEEvNT_6ParamsE,"",@"SHT_CUDA_INFO"
	.sectionflags	@""
	.align	4


	//----- nvinfo : EIATTR_CUDA_API_VERSION
	.align		4
        /*0000*/ 	.byte	0x04, 0x37
        /*0002*/ 	.short	(.L_21 - .L_20)
.L_20:
        /*0004*/ 	.word	0x00000082


	//----- nvinfo : EIATTR_KPARAM_INFO
	.align		4
.L_21:
        /*0008*/ 	.byte	0x04, 0x17
        /*000a*/ 	.short	(.L_23 - .L_22)
.L_22:
        /*000c*/ 	.word	0x00000000
        /*0010*/ 	.short	0x0000
        /*0012*/ 	.short	0x0070
        /*0014*/ 	.byte	0x00, 0xf0, 0x01, 0x10


	//----- nvinfo : EIATTR_SPARSE_MMA_MASK
	.align		4
.L_23:
        /*0018*/ 	.byte	0x03, 0x50
        /*001a*/ 	.short	0x0000


	//----- nvinfo : EIATTR_MAXREG_COUNT
	.align		4
        /*001c*/ 	.byte	0x03, 0x1b
        /*001e*/ 	.short	0x00a8


	//----- nvinfo : EIATTR_NUM_BARRIERS
	.align		4
        /*0020*/ 	.byte	0x02, 0x4c
        /*0022*/ 	.byte	0x01
	.zero		1


	//----- nvinfo : EIATTR_EXTERNS
	.align		4
        /*0024*/ 	.byte	0x04, 0x0f
        /*0026*/ 	.short	(.L_25 - .L_24)


	//   ....[0]....
	.align		4
.L_24:
        /*0028*/ 	.word	index@(__assertfail)


	//----- nvinfo : EIATTR_MERCURY_ISA_VERSION
	.align		4
.L_25:
        /*002c*/ 	.byte	0x03, 0x5f
        /*002e*/ 	.short	0x0101


	//----- nvinfo : EIATTR_INT_WARP_WIDE_INSTR_OFFSETS
	.align		4
        /*0030*/ 	.byte	0x04, 0x31
        /*0032*/ 	.short	(.L_27 - .L_26)


	//   ....[0]....
.L_26:
        /*0034*/ 	.word	0x00000480


	//   ....[1]....
        /*0038*/ 	.word	0x000004b0


	//   ....[2]....
        /*003c*/ 	.word	0x00000590


	//----- nvinfo : EIATTR_COOP_GROUP_MASK_REGIDS
	.align		4
.L_27:
        /*0040*/ 	.byte	0x04, 0x29
        /*0042*/ 	.short	(.L_29 - .L_28)


	//   ....[0]....
.L_28:
        /*0044*/ 	.word	0xffffffff


	//   ....[1]....
        /*0048*/ 	.word	0xffffffff


	//   ....[2]....
        /*004c*/ 	.word	0xffffffff


	//   ....[3]....
        /*0050*/ 	.word	0xffffffff


	//   ....[4]....
        /*0054*/ 	.word	0xffffffff


	//----- nvinfo : EIATTR_COOP_GROUP_INSTR_OFFSETS
	.align		4
.L_29:
        /*0058*/ 	.byte	0x04, 0x28
        /*005a*/ 	.short	(.L_31 - .L_30)


	//   ....[0]....
.L_30:
        /*005c*/ 	.word	0x00000060


	//   ....[1]....
        /*0060*/ 	.word	0x00000070


	//   ....[2]....
        /*0064*/ 	.word	0x00000130


	//   ....[3]....
        /*0068*/ 	.word	0x00000390


	//   ....[4]....
        /*006c*/ 	.word	0x00001040


	//----- nvinfo : EIATTR_REG_RECONFIG
	.align		4
.L_31:
        /*0070*/ 	.byte	0x01, 0x54
	.zero		2


	//----- nvinfo : EIATTR_SYSCALL_OFFSETS
	.align		4
        /*0074*/ 	.byte	0x04, 0x46
        /*0076*/ 	.short	(.L_33 - .L_32)


	//   ....[0]....
.L_32:
        /*0078*/ 	.word	0x00001200


	//----- nvinfo : EIATTR_MBARRIER_INSTR_OFFSETS
	.align		4
.L_33:
        /*007c*/ 	.byte	0x04, 0x39
        /*007e*/ 	.short	(.L_35 - .L_34)


	//   ....[0]....
.L_34:
        /*0080*/ 	.word	0x00000250
        /*0084*/ 	.word	0x000000ff
        /*0088*/ 	.word	0x00000000
        /*008c*/ 	.short	0x0100
        /*008e*/ 	.byte	0x08
	.zero		1


	//   ....[1]....
        /*0090*/ 	.word	0x00000260
        /*0094*/ 	.word	0x000000ff
        /*0098*/ 	.word	0x00000048
        /*009c*/ 	.short	0x0100
        /*009e*/ 	.byte	0x08
	.zero		1


	//   ....[2]....
        /*00a0*/ 	.word	0x00000270
        /*00a4*/ 	.word	0x000000ff
        /*00a8*/ 	.word	0x00000008
        /*00ac*/ 	.short	0x0100
        /*00ae*/ 	.byte	0x08
	.zero		1


	//   ....[3]....
        /*00b0*/ 	.word	0x00000280
        /*00b4*/ 	.word	0x000000ff
        /*00b8*/ 	.word	0x00000050
        /*00bc*/ 	.short	0x0100
        /*00be*/ 	.byte	0x08
	.zero		1


	//   ....[4]....
        /*00c0*/ 	.word	0x00000290
        /*00c4*/ 	.word	0x000000ff
        /*00c8*/ 	.word	0x00000010
        /*00cc*/ 	.short	0x0100
        /*00ce*/ 	.byte	0x08
	.zero		1


	//   ....[5]....
        /*00d0*/ 	.word	0x000002a0
        /*00d4*/ 	.word	0x000000ff
        /*00d8*/ 	.word	0x00000058
        /*00dc*/ 	.short	0x0100
        /*00de*/ 	.byte	0x08
	.zero		1


	//   ....[6]....
        /*00e0*/ 	.word	0x000002b0
        /*00e4*/ 	.word	0x000000ff
        /*00e8*/ 	.word	0x00000018
        /*00ec*/ 	.short	0x0100
        /*00ee*/ 	.byte	0x08
	.zero		1


	//   ....[7]....
        /*00f0*/ 	.word	0x000002c0
        /*00f4*/ 	.word	0x000000ff
        /*00f8*/ 	.word	0x00000060
        /*00fc*/ 	.short	0x0100
        /*00fe*/ 	.byte	0x08
	.zero		1


	//   ....[8]....
        /*0100*/ 	.word	0x000002d0
        /*0104*/ 	.word	0x000000ff
        /*0108*/ 	.word	0x00000020
        /*010c*/ 	.short	0x0100
        /*010e*/ 	.byte	0x08
	.zero		1


	//   ....[9]....
        /*0110*/ 	.word	0x000002e0
        /*0114*/ 	.word	0x000000ff
        /*0118*/ 	.word	0x00000068
        /*011c*/ 	.short	0x0100
        /*011e*/ 	.byte	0x08
	.zero		1


	//   ....[10]....
        /*0120*/ 	.word	0x000002f0
        /*0124*/ 	.word	0x000000ff
        /*0128*/ 	.word	0x00000028
        /*012c*/ 	.short	0x0100
        /*012e*/ 	.byte	0x08
	.zero		1


	//   ....[11]....
        /*0130*/ 	.word	0x00000300
        /*0134*/ 	.word	0x000000ff
        /*0138*/ 	.word	0x00000070
        /*013c*/ 	.short	0x0100
        /*013e*/ 	.byte	0x08
	.zero		1


	//   ....[12]....
        /*0140*/ 	.word	0x00000310
        /*0144*/ 	.word	0x000000ff
        /*0148*/ 	.word	0x00000030
        /*014c*/ 	.short	0x0100
        /*014e*/ 	.byte	0x08
	.zero		1


	//   ....[13]....
        /*0150*/ 	.word	0x00000320
        /*0154*/ 	.word	0x000000ff
        /*0158*/ 	.word	0x00000078
        /*015c*/ 	.short	0x0100
        /*015e*/ 	.byte	0x08
	.zero		1


	//   ....[14]....
        /*0160*/ 	.word	0x00000330
        /*0164*/ 	.word	0x000000ff
        /*0168*/ 	.word	0x00000038
        /*016c*/ 	.short	0x0100
        /*016e*/ 	.byte	0x08
	.zero		1


	//   ....[15]....
        /*0170*/ 	.word	0x00000340
        /*0174*/ 	.word	0x000000ff
        /*0178*/ 	.word	0x00000080
        /*017c*/ 	.short	0x0100
        /*017e*/ 	.byte	0x08
	.zero		1


	//   ....[16]....
        /*0180*/ 	.word	0x00000350
        /*0184*/ 	.word	0x000000ff
        /*0188*/ 	.word	0x00000040
        /*018c*/ 	.short	0x0100
        /*018e*/ 	.byte	0x08
	.zero		1


	//   ....[17]....
        /*0190*/ 	.word	0x00000360
        /*0194*/ 	.word	0x000000ff
        /*0198*/ 	.word	0x00000088
        /*019c*/ 	.short	0x0100
        /*019e*/ 	.byte	0x08
	.zero		1


	//   ....[18]....
        /*01a0*/ 	.word	0x00000600
        /*01a4*/ 	.word	0x000000ff
        /*01a8*/ 	.word	0x000000a0
        /*01ac*/ 	.short	0x0100
        /*01ae*/ 	.byte	0x06
	.zero		1


	//   ....[19]....
        /*01b0*/ 	.word	0x00000660
        /*01b4*/ 	.word	0x000000ff
        /*01b8*/ 	.word	0x000000a8
        /*01bc*/ 	.short	0x0100
        /*01be*/ 	.byte	0x06
	.zero		1


	//   ....[20]....
        /*01c0*/ 	.word	0x00001280
        /*01c4*/ 	.word	0x00000003
        /*01c8*/ 	.word	0x00000000
        /*01cc*/ 	.short	0x010a
        /*01ce*/ 	.byte	0x3f
	.zero		1


	//   ....[21]....
        /*01d0*/ 	.word	0x000012c0
        /*01d4*/ 	.word	0x00000003
        /*01d8*/ 	.word	0x00000000
        /*01dc*/ 	.short	0x010a
        /*01de*/ 	.byte	0x3f
	.zero		1


	//   ....[22]....
        /*01e0*/ 	.word	0x00001620
        /*01e4*/ 	.word	0x000000ff
        /*01e8*/ 	.word	0x00000000
        /*01ec*/ 	.short	0x010a
        /*01ee*/ 	.byte	0x08
	.zero		1


	//   ....[23]....
        /*01f0*/ 	.word	0x00001660
        /*01f4*/ 	.word	0x000000ff
        /*01f8*/ 	.word	0x00000000
        /*01fc*/ 	.short	0x010a
        /*01fe*/ 	.byte	0x08
	.zero		1


	//   ....[24]....
        /*0200*/ 	.word	0x00001880
        /*0204*/ 	.word	0x000000ff
        /*0208*/ 	.word	0x00000000
        /*020c*/ 	.short	0x0101
        /*020e*/ 	.byte	0x08
	.zero		1


	//   ....[25]....
        /*0210*/ 	.word	0x00001a80
        /*0214*/ 	.word	0x000000ff
        /*0218*/ 	.word	0x00000000
        /*021c*/ 	.short	0x0101
        /*021e*/ 	.byte	0x06
	.zero		1


	//   ....[26]....
        /*0220*/ 	.word	0x0000b330
        /*0224*/ 	.word	0x0000000e
        /*0228*/ 	.word	0x00000048
        /*022c*/ 	.short	0x010a
        /*022e*/ 	.byte	0x3f
	.zero		1


	//   ....[27]....
        /*0230*/ 	.word	0x0000b6b0
        /*0234*/ 	.word	0x00000006
        /*0238*/ 	.word	0x000000a8
        /*023c*/ 	.short	0x0101
        /*023e*/ 	.byte	0x3f
	.zero		1


	//   ....[28]....
        /*0240*/ 	.word	0x0000bde0
        /*0244*/ 	.word	0x00000007
        /*0248*/ 	.word	0x00000000
        /*024c*/ 	.short	0x010a
        /*024e*/ 	.byte	0x3f
	.zero		1


	//   ....[29]....
        /*0250*/ 	.word	0x0000be60
        /*0254*/ 	.word	0x00000009
        /*0258*/ 	.word	0x00000000
        /*025c*/ 	.short	0x010a
        /*025e*/ 	.byte	0x3f
	.zero		1


	//   ....[30]....
        /*0260*/ 	.word	0x0000bef0
        /*0264*/ 	.word	0x00000006
        /*0268*/ 	.word	0x00000000
        /*026c*/ 	.short	0x010a
        /*026e*/ 	.byte	0x3f
	.zero		1


	//   ....[31]....
        /*0270*/ 	.word	0x0000bf80
        /*0274*/ 	.word	0x00000009
        /*0278*/ 	.word	0x00000000
        /*027c*/ 	.short	0x010a
        /*027e*/ 	.byte	0x3f
	.zero		1


	//   ....[32]....
        /*0280*/ 	.word	0x0000c010
        /*0284*/ 	.word	0x00000006
        /*0288*/ 	.word	0x00000000
        /*028c*/ 	.short	0x010a
        /*028e*/ 	.byte	0x3f
	.zero		1


	//   ....[33]....
        /*0290*/ 	.word	0x0000c0a0
        /*0294*/ 	.word	0x00000009
        /*0298*/ 	.word	0x00000000
        /*029c*/ 	.short	0x010a
        /*029e*/ 	.byte	0x3f
	.zero		1


	//   ....[34]....
        /*02a0*/ 	.word	0x0000c130
        /*02a4*/ 	.word	0x00000006
        /*02a8*/ 	.word	0x00000000
        /*02ac*/ 	.short	0x010a
        /*02ae*/ 	.byte	0x3f
	.zero		1


	//   ....[35]....
        /*02b0*/ 	.word	0x0000c1c0
        /*02b4*/ 	.word	0x00000009
        /*02b8*/ 	.word	0x00000000
        /*02bc*/ 	.short	0x010a
        /*02be*/ 	.byte	0x3f
	.zero		1


	//   ....[36]....
        /*02c0*/ 	.word	0x0000c250
        /*02c4*/ 	.word	0x00000003
        /*02c8*/ 	.word	0x00000000
        /*02cc*/ 	.short	0x010a
        /*02ce*/ 	.byte	0x3f
	.zero		1


	//   ....[37]....
        /*02d0*/ 	.word	0x0000c2b0
        /*02d4*/ 	.word	0x00000003
        /*02d8*/ 	.word	0x00000000
        /*02dc*/ 	.short	0x010a
        /*02de*/ 	.byte	0x3f
	.zero		1


	//   ....[38]....
        /*02e0*/ 	.word	0x0000c310
        /*02e4*/ 	.word	0x00000004
        /*02e8*/ 	.word	0x00000000
        /*02ec*/ 	.short	0x010a
        /*02ee*/ 	.byte	0x3f
	.zero		1


	//   ....[39]....
        /*02f0*/ 	.word	0x0000c3e0
        /*02f4*/ 	.word	0x0000000e
        /*02f8*/ 	.word	0x00000048
        /*02fc*/ 	.short	0x010a
        /*02fe*/ 	.byte	0x3f
	.zero		1


	//   ....[40]....
        /*0300*/ 	.word	0x0000c4b0
        /*0304*/ 	.word	0x00000007
        /*0308*/ 	.word	0x00000000
        /*030c*/ 	.short	0x010a
        /*030e*/ 	.byte	0x3f
	.zero		1


	//   ....[41]....
        /*0310*/ 	.word	0x0000c500
        /*0314*/ 	.word	0x00000009
        /*0318*/ 	.word	0x00000000
        /*031c*/ 	.short	0x010a
        /*031e*/ 	.byte	0x3f
	.zero		1


	//   ....[42]....
        /*0320*/ 	.word	0x0000c550
        /*0324*/ 	.word	0x00000006
        /*0328*/ 	.word	0x00000000
        /*032c*/ 	.short	0x010a
        /*032e*/ 	.byte	0x3f
	.zero		1


	//   ....[43]....
        /*0330*/ 	.word	0x0000c5a0
        /*0334*/ 	.word	0x00000009
        /*0338*/ 	.word	0x00000000
        /*033c*/ 	.short	0x010a
        /*033e*/ 	.byte	0x3f
	.zero		1


	//   ....[44]....
        /*0340*/ 	.word	0x0000c5f0
        /*0344*/ 	.word	0x00000006
        /*0348*/ 	.word	0x00000000
        /*034c*/ 	.short	0x010a
        /*034e*/ 	.byte	0x3f
	.zero		1


	//   ....[45]....
        /*0350*/ 	.word	0x0000c640
        /*0354*/ 	.word	0x00000009
        /*0358*/ 	.word	0x00000000
        /*035c*/ 	.short	0x010a
        /*035e*/ 	.byte	0x3f
	.zero		1


	//   ....[46]....
        /*0360*/ 	.word	0x0000c690
        /*0364*/ 	.word	0x00000006
        /*0368*/ 	.word	0x00000000
        /*036c*/ 	.short	0x010a
        /*036e*/ 	.byte	0x3f
	.zero		1


	//   ....[47]....
        /*0370*/ 	.word	0x0000c6e0
        /*0374*/ 	.word	0x00000009
        /*0378*/ 	.word	0x00000000
        /*037c*/ 	.short	0x010a
        /*037e*/ 	.byte	0x3f
	.zero		1


	//----- nvinfo : EIATTR_NUM_MBARRIERS
	.align		4
.L_35:
        /*0380*/ 	.byte	0x03, 0x38
        /*0382*/ 	.short	0x0014


	//----- nvinfo : EIATTR_EXIT_INSTR_OFFSETS
	.align		4
        /*0384*/ 	.byte	0x04, 0x1c
        /*0386*/ 	.short	(.L_37 - .L_36)


	//   ....[0]....
.L_36:
        /*0388*/ 	.word	0x000006b0


	//   ....[1]....
        /*038c*/ 	.word	0x00000f70


	//   ....[2]....
        /*0390*/ 	.word	0x0000a9a0


	//   ....[3]....
        /*0394*/ 	.word	0x0000afd0


	//   ....[4]....
        /*0398*/ 	.word	0x0000c2a0


	//----- nvinfo : EIATTR_MAX_THREADS
	.align		4
.L_37:
        /*039c*/ 	.byte	0x04, 0x05
        /*039e*/ 	.short	(.L_39 - .L_38)
.L_38:
        /*03a0*/ 	.word	0x00000180
        /*03a4*/ 	.word	0x00000001
        /*03a8*/ 	.word	0x00000001


	//----- nvinfo : EIATTR_CRS_STACK_SIZE
	.align		4
.L_39:
        /*03ac*/ 	.byte	0x04, 0x1e
        /*03ae*/ 	.short	(.L_41 - .L_40)
.L_40:
        /*03b0*/ 	.word	0x00000000


	//----- nvinfo : EIATTR_CBANK_PARAM_SIZE
	.align		4
.L_41:
        /*03b4*/ 	.byte	0x03, 0x19
        /*03b6*/ 	.short	0x0470


	//----- nvinfo : EIATTR_PARAM_CBANK
	.align		4
        /*03b8*/ 	.byte	0x04, 0x0a
        /*03ba*/ 	.short	(.L_43 - .L_42)
	.align		4
.L_42:
        /*03bc*/ 	.word	index@(.nv.constant0._ZN7cutlass13device_kernelINS_4gemm6kernel13GemmUniversalIN4cute5tupleIJiiiiEEENS1_10collective13CollectiveMmaINS1_34MainloopSm90TmaGmmaWarpSpecializedILi9ENS5_IJNS4_1CILi1EEESB_SB_EEENS1_35KernelTmaWarpSpecializedCooperativeEEENS5_IJNSA_ILi256EEENSA_ILi128EEENSA_ILi32EEEEEENS_10bfloat16_tENS5_IJlSB_lEEESJ_SK_NS4_8TiledMMAINS4_8MMA_AtomIJNS4_4SM904GMMA28MMA_64x128x16_F32BF16BF16_SSILNSO_5MajorE0ELSQ_0ELNSO_7ScaleInE1ELSR_1EEEEEENS4_6LayoutINS5_IJNSA_ILi2EEESB_SB_EEENS5_IJSB_NSA_ILi0EEESX_EEEEENS5_IJNS4_10UnderscoreES10_S10_EEEEENS4_13SM90_TMA_LOADENS4_14ComposedLayoutINS4_7SwizzleILi2ELi4ELi3EEENS4_18smem_ptr_flag_bitsILi16EEENSU_INS5_IJNSA_ILi8EEESH_EEENS5_IJSH_SB_EEEEEEEvNS4_8identityES13_S1D_vS1E_EENS_8epilogue10collective6detail29Sm90TmaWarpSpecializedAdapterINS1H_15DefaultEpilogueISJ_SK_SK_NS1G_6thread17LinearCombinationISJ_Li1EffLNS1L_9ScaleType4KindE0ELNS_15FloatRoundStyleE2ESJ_EENS1_15EpilogueDefaultEEEEEvvEEEEvNT_6ParamsE)
        /*03c0*/ 	.short	0x0210
        /*03c2*/ 	.short	0x0470


	//----- nvinfo : EIATTR_SW_WAR
	.align		4
.L_43:
        /*03c4*/ 	.byte	0x04, 0x36
        /*03c6*/ 	.short	(.L_45 - .L_44)
.L_44:
        /*03c8*/ 	.word	0x00000008
.L_45:


//--------------------- .nv.callgraph             --------------------------
	.section	.nv.callgraph,"",@"SHT_CUDA_CALLGRAPH"
	.align	4
	.sectionentsize	8
	.align		4
        /*0000*/ 	.word	0x00000000
	.align		4
        /*0004*/ 	.word	0xffffffff
	.align		4
        /*0008*/ 	.word	index@(_ZN7cutlass13device_kernelINS_4gemm6kernel13GemmUniversalIN4cute5tupleIJiiiiEEENS1_10collective13CollectiveMmaINS1_34MainloopSm90TmaGmmaWarpSpecializedILi9ENS5_IJNS4_1CILi1EEESB_SB_EEENS1_35KernelTmaWarpSpecializedCooperativeEEENS5_IJNSA_ILi256EEENSA_ILi128EEENSA_ILi32EEEEEENS_10bfloat16_tENS5_IJlSB_lEEESJ_SK_NS4_8TiledMMAINS4_8MMA_AtomIJNS4_4SM904GMMA28MMA_64x128x16_F32BF16BF16_SSILNSO_5MajorE0ELSQ_0ELNSO_7ScaleInE1ELSR_1EEEEEENS4_6LayoutINS5_IJNSA_ILi2EEESB_SB_EEENS5_IJSB_NSA_ILi0EEESX_EEEEENS5_IJNS4_10UnderscoreES10_S10_EEEEENS4_13SM90_TMA_LOADENS4_14ComposedLayoutINS4_7SwizzleILi2ELi4ELi3EEENS4_18smem_ptr_flag_bitsILi16EEENSU_INS5_IJNSA_ILi8EEESH_EEENS5_IJSH_SB_EEEEEEEvNS4_8identityES13_S1D_vS1E_EENS_8epilogue10collective6detail29Sm90TmaWarpSpecializedAdapterINS1H_15DefaultEpilogueISJ_SK_SK_NS1G_6thread17LinearCombinationISJ_Li1EffLNS1L_9ScaleType4KindE0ELNS_15FloatRoundStyleE2ESJ_EENS1_15EpilogueDefaultEEEEEvvEEEEvNT_6ParamsE)
	.align		4
        /*000c*/ 	.word	index@(__assertfail)
	.align		4
        /*0010*/ 	.word	0x00000000
	.align		4
        /*0014*/ 	.word	0xfffffffe
	.align		4
        /*0018*/ 	.word	0x00000000
	.align		4
        /*001c*/ 	.word	0xfffffffd
	.align		4
        /*0020*/ 	.word	0x00000000
	.align		4
        /*0024*/ 	.word	0xfffffffc


//--------------------- .nv.constant4             --------------------------
	.section	.nv.constant4,"a",@progbits
	.align	8
	.align		8
.nv.constant4:
        /*0000*/ 	.dword	__assertfail
	.align		8
        /*0008*/ 	.dword	__unnamed_1
	.align		8
        /*0010*/ 	.dword	_ZN40_INTERNAL_9fe2adab_4_k_cu_1ce8bd07_159344cuda3std3__45__cpo5beginE
	.align		8
        /*0018*/ 	.dword	_ZN40_INTERNAL_9fe2adab_4_k_cu_1ce8bd07_159344cuda3std3__45__cpo3endE
	.align		8
        /*0020*/ 	.dword	_ZN40_INTERNAL_9fe2adab_4_k_cu_1ce8bd07_159344cuda3std3__45__cpo6cbeginE
	.align		8
        /*0028*/ 	.dword	_ZN40_INTERNAL_9fe2adab_4_k_cu_1ce8bd07_159344cuda3std3__45__cpo4cendE
	.align		8
        /*0030*/ 	.dword	_ZN40_INTERNAL_9fe2adab_4_k_cu_1ce8bd07_159344cuda3std3__442_GLOBAL__N__9fe2adab_4_k_cu_1ce8bd07_159346ignoreE
	.align		8
        /*0038*/ 	.dword	_ZN40_INTERNAL_9fe2adab_4_k_cu_1ce8bd07_159344cuda3std3__419piecewise_constructE
	.align		8
        /*0040*/ 	.dword	_ZN40_INTERNAL_9fe2adab_4_k_cu_1ce8bd07_159344cuda3std3__48in_placeE
	.align		8
        /*0048*/ 	.dword	_ZN40_INTERNAL_9fe2adab_4_k_cu_1ce8bd07_159344cuda3std6ranges3__45__cpo4swapE
	.align		8
        /*0050*/ 	.dword	_ZN40_INTERNAL_9fe2adab_4_k_cu_1ce8bd07_159344cuda3std6ranges3__45__cpo9iter_moveE
	.align		8
        /*0058*/ 	.dword	_ZN40_INTERNAL_9fe2adab_4_k_cu_1ce8bd07_159344cute7productE
	.align		8
        /*0060*/ 	.dword	_ZN40_INTERNAL_9fe2adab_4_k_cu_1ce8bd07_159344cute1_E
	.align		8
        /*0068*/ 	.dword	$str$22
	.align		8
        /*0070*/ 	.dword	$str$23


//--------------------- .text._ZN7cutlass13device_kernelINS_4gemm6kernel13GemmUniversalIN4cute5tupleIJiiiiEEENS1_10collective13CollectiveMmaINS1_34MainloopSm90TmaGmmaWarpSpecializedILi9ENS5_IJNS4_1CILi1EEESB_SB_EEENS1_35KernelTmaWarpSpecializedCooperativeEEENS5_IJNSA_ILi256EEENSA_ILi128EEENSA_ILi32EEEEEENS_10bfloat16_tENS5_IJlSB_lEEESJ_SK_NS4_8TiledMMAINS4_8MMA_AtomIJNS4_4SM904GMMA28MMA_64x128x16_F32BF16BF16_SSILNSO_5MajorE0ELSQ_0ELNSO_7ScaleInE1ELSR_1EEEEEENS4_6LayoutINS5_IJNSA_ILi2EEESB_SB_EEENS5_IJSB_NSA_ILi0EEESX_EEEEENS5_IJNS4_10UnderscoreES10_S10_EEEEENS4_13SM90_TMA_LOADENS4_14ComposedLayoutINS4_7SwizzleILi2ELi4ELi3EEENS4_18smem_ptr_flag_bitsILi16EEENSU_INS5_IJNSA_ILi8EEESH_EEENS5_IJSH_SB_EEEEEEEvNS4_8identityES13_S1D_vS1E_EENS_8epilogue10collective6detail29Sm90TmaWarpSpecializedAdapterINS1H_15DefaultEpilogueISJ_SK_SK_NS1G_6thread17LinearCombinationISJ_Li1EffLNS1L_9ScaleType4KindE0ELNS_15FloatRoundStyleE2ESJ_EENS1_15EpilogueDefaultEEEEEvvEEEEvNT_6ParamsE --------------------------
	.section	.text._ZN7cutlass13device_kernelINS_4gemm6kernel13GemmUniversalIN4cute5tupleIJiiiiEEENS1_10collective13CollectiveMmaINS1_34MainloopSm90TmaGmmaWarpSpecializedILi9ENS5_IJNS4_1CILi1EEESB_SB_EEENS1_35KernelTmaWarpSpecializedCooperativeEEENS5_IJNSA_ILi256EEENSA_ILi128EEENSA_ILi32EEEEEENS_10bfloat16_tENS5_IJlSB_lEEESJ_SK_NS4_8TiledMMAINS4_8MMA_AtomIJNS4_4SM904GMMA28MMA_64x128x16_F32BF16BF16_SSILNSO_5MajorE0ELSQ_0ELNSO_7ScaleInE1ELSR_1EEEEEENS4_6LayoutINS5_IJNSA_ILi2EEESB_SB_EEENS5_IJSB_NSA_ILi0EEESX_EEEEENS5_IJNS4_10UnderscoreES10_S10_EEEEENS4_13SM90_TMA_LOADENS4_14ComposedLayoutINS4_7SwizzleILi2ELi4ELi3EEENS4_18smem_ptr_flag_bitsILi16EEENSU_INS5_IJNSA_ILi8EEESH_EEENS5_IJSH_SB_EEEEEEEvNS4_8identityES13_S1D_vS1E_EENS_8epilogue10collective6detail29Sm90TmaWarpSpecializedAdapterINS1H_15DefaultEpilogueISJ_SK_SK_NS1G_6thread17LinearCombinationISJ_Li1EffLNS1L_9ScaleType4KindE0ELNS_15FloatRoundStyleE2ESJ_EENS1_15EpilogueDefaultEEEEEvvEEEEvNT_6ParamsE,"ax",@progbits
	.align	128
.text._ZN7cutlass13device_kernelINS_4gemm6kernel13GemmUniversalIN4cute5tupleIJiiiiEEENS1_10collective13CollectiveMmaINS1_34MainloopSm90TmaGmmaWarpSpecializedILi9ENS5_IJNS4_1CILi1EEESB_SB_EEENS1_35KernelTmaWarpSpecializedCooperativeEEENS5_IJNSA_ILi256EEENSA_ILi128EEENSA_ILi32EEEEEENS_10bfloat16_tENS5_IJlSB_lEEESJ_SK_NS4_8TiledMMAINS4_8MMA_AtomIJNS4_4SM904GMMA28MMA_64x128x16_F32BF16BF16_SSILNSO_5MajorE0ELSQ_0ELNSO_7ScaleInE1ELSR_1EEEEEENS4_6LayoutINS5_IJNSA_ILi2EEESB_SB_EEENS5_IJSB_NSA_ILi0EEESX_EEEEENS5_IJNS4_10UnderscoreES10_S10_EEEEENS4_13SM90_TMA_LOADENS4_14ComposedLayoutINS4_7SwizzleILi2ELi4ELi3EEENS4_18smem_ptr_flag_bitsILi16EEENSU_INS5_IJNSA_ILi8EEESH_EEENS5_IJSH_SB_EEEEEEEvNS4_8identityES13_S1D_vS1E_EENS_8epilogue10collective6detail29Sm90TmaWarpSpecializedAdapterINS1H_15DefaultEpilogueISJ_SK_SK_NS1G_6thread17LinearCombinationISJ_Li1EffLNS1L_9ScaleType4KindE0ELNS_15FloatRoundStyleE2ESJ_EENS1_15EpilogueDefaultEEEEEvvEEEEvNT_6ParamsE:
        .type           _ZN7cutlass13device_kernelINS_4gemm6kernel13GemmUniversalIN4cute5tupleIJiiiiEEENS1_10collective13CollectiveMmaINS1_34MainloopSm90TmaGmmaWarpSpecializedILi9ENS5_IJNS4_1CILi1EEESB_SB_EEENS1_35KernelTmaWarpSpecializedCooperativeEEENS5_IJNSA_ILi256EEENSA_ILi128EEENSA_ILi32EEEEEENS_10bfloat16_tENS5_IJlSB_lEEESJ_SK_NS4_8TiledMMAINS4_8MMA_AtomIJNS4_4SM904GMMA28MMA_64x128x16_F32BF16BF16_SSILNSO_5MajorE0ELSQ_0ELNSO_7ScaleInE1ELSR_1EEEEEENS4_6LayoutINS5_IJNSA_ILi2EEESB_SB_EEENS5_IJSB_NSA_ILi0EEESX_EEEEENS5_IJNS4_10UnderscoreES10_S10_EEEEENS4_13SM90_TMA_LOADENS4_14ComposedLayoutINS4_7SwizzleILi2ELi4ELi3EEENS4_18smem_ptr_flag_bitsILi16EEENSU_INS5_IJNSA_ILi8EEESH_EEENS5_IJSH_SB_EEEEEEEvNS4_8identityES13_S1D_vS1E_EENS_8epilogue10collective6detail29Sm90TmaWarpSpecializedAdapterINS1H_15DefaultEpilogueISJ_SK_SK_NS1G_6thread17LinearCombinationISJ_Li1EffLNS1L_9ScaleType4KindE0ELNS_15FloatRoundStyleE2ESJ_EENS1_15EpilogueDefaultEEEEEvvEEEEvNT_6ParamsE,@function
        .size           _ZN7cutlass13device_kernelINS_4gemm6kernel13GemmUniversalIN4cute5tupleIJiiiiEEENS1_10collective13CollectiveMmaINS1_34MainloopSm90TmaGmmaWarpSpecializedILi9ENS5_IJNS4_1CILi1EEESB_SB_EEENS1_35KernelTmaWarpSpecializedCooperativeEEENS5_IJNSA_ILi256EEENSA_ILi128EEENSA_ILi32EEEEEENS_10bfloat16_tENS5_IJlSB_lEEESJ_SK_NS4_8TiledMMAINS4_8MMA_AtomIJNS4_4SM904GMMA28MMA_64x128x16_F32BF16BF16_SSILNSO_5MajorE0ELSQ_0ELNSO_7ScaleInE1ELSR_1EEEEEENS4_6LayoutINS5_IJNSA_ILi2EEESB_SB_EEENS5_IJSB_NSA_ILi0EEESX_EEEEENS5_IJNS4_10UnderscoreES10_S10_EEEEENS4_13SM90_TMA_LOADENS4_14ComposedLayoutINS4_7SwizzleILi2ELi4ELi3EEENS4_18smem_ptr_flag_bitsILi16EEENSU_INS5_IJNSA_ILi8EEESH_EEENS5_IJSH_SB_EEEEEEEvNS4_8identityES13_S1D_vS1E_EENS_8epilogue10collective6detail29Sm90TmaWarpSpecializedAdapterINS1H_15DefaultEpilogueISJ_SK_SK_NS1G_6thread17LinearCombinationISJ_Li1EffLNS1L_9ScaleType4KindE0ELNS_15FloatRoundStyleE2ESJ_EENS1_15EpilogueDefaultEEEEEvvEEEEvNT_6ParamsE,(.L_x_331 - _ZN7cutlass13device_kernelINS_4gemm6kernel13GemmUniversalIN4cute5tupleIJiiiiEEENS1_10collective13CollectiveMmaINS1_34MainloopSm90TmaGmmaWarpSpecializedILi9ENS5_IJNS4_1CILi1EEESB_SB_EEENS1_35KernelTmaWarpSpecializedCooperativeEEENS5_IJNSA_ILi256EEENSA_ILi128EEENSA_ILi32EEEEEENS_10bfloat16_tENS5_IJlSB_lEEESJ_SK_NS4_8TiledMMAINS4_8MMA_AtomIJNS4_4SM904GMMA28MMA_64x128x16_F32BF16BF16_SSILNSO_5MajorE0ELSQ_0ELNSO_7ScaleInE1ELSR_1EEEEEENS4_6LayoutINS5_IJNSA_ILi2EEESB_SB_EEENS5_IJSB_NSA_ILi0EEESX_EEEEENS5_IJNS4_10UnderscoreES10_S10_EEEEENS4_13SM90_TMA_LOADENS4_14ComposedLayoutINS4_7SwizzleILi2ELi4ELi3EEENS4_18smem_ptr_flag_bitsILi16EEENSU_INS5_IJNSA_ILi8EEESH_EEENS5_IJSH_SB_EEEEEEEvNS4_8identityES13_S1D_vS1E_EENS_8epilogue10collective6detail29Sm90TmaWarpSpecializedAdapterINS1H_15DefaultEpilogueISJ_SK_SK_NS1G_6thread17LinearCombinationISJ_Li1EffLNS1L_9ScaleType4KindE0ELNS_15FloatRoundStyleE2ESJ_EENS1_15EpilogueDefaultEEEEEvvEEEEvNT_6ParamsE)
        .other          _ZN7cutlass13device_kernelINS_4gemm6kernel13GemmUniversalIN4cute5tupleIJiiiiEEENS1_10collective13CollectiveMmaINS1_34MainloopSm90TmaGmmaWarpSpecializedILi9ENS5_IJNS4_1CILi1EEESB_SB_EEENS1_35KernelTmaWarpSpecializedCooperativeEEENS5_IJNSA_ILi256EEENSA_ILi128EEENSA_ILi32EEEEEENS_10bfloat16_tENS5_IJlSB_lEEESJ_SK_NS4_8TiledMMAINS4_8MMA_AtomIJNS4_4SM904GMMA28MMA_64x128x16_F32BF16BF16_SSILNSO_5MajorE0ELSQ_0ELNSO_7ScaleInE1ELSR_1EEEEEENS4_6LayoutINS5_IJNSA_ILi2EEESB_SB_EEENS5_IJSB_NSA_ILi0EEESX_EEEEENS5_IJNS4_10UnderscoreES10_S10_EEEEENS4_13SM90_TMA_LOADENS4_14ComposedLayoutINS4_7SwizzleILi2ELi4ELi3EEENS4_18smem_ptr_flag_bitsILi16EEENSU_INS5_IJNSA_ILi8EEESH_EEENS5_IJSH_SB_EEEEEEEvNS4_8identityES13_S1D_vS1E_EENS_8epilogue10collective6detail29Sm90TmaWarpSpecializedAdapterINS1H_15DefaultEpilogueISJ_SK_SK_NS1G_6thread17LinearCombinationISJ_Li1EffLNS1L_9ScaleType4KindE0ELNS_15FloatRoundStyleE2ESJ_EENS1_15EpilogueDefaultEEEEEvvEEEEvNT_6ParamsE,@"STO_CUDA_ENTRY STV_DEFAULT"
_ZN7cutlass13device_kernelINS_4gemm6kernel13GemmUniversalIN4cute5tupleIJiiiiEEENS1_10collective13CollectiveMmaINS1_34MainloopSm90TmaGmmaWarpSpecializedILi9ENS5_IJNS4_1CILi1EEESB_SB_EEENS1_35KernelTmaWarpSpecializedCooperativeEEENS5_IJNSA_ILi256EEENSA_ILi128EEENSA_ILi32EEEEEENS_10bfloat16_tENS5_IJlSB_lEEESJ_SK_NS4_8TiledMMAINS4_8MMA_AtomIJNS4_4SM904GMMA28MMA_64x128x16_F32BF16BF16_SSILNSO_5MajorE0ELSQ_0ELNSO_7ScaleInE1ELSR_1EEEEEENS4_6LayoutINS5_IJNSA_ILi2EEESB_SB_EEENS5_IJSB_NSA_ILi0EEESX_EEEEENS5_IJNS4_10UnderscoreES10_S10_EEEEENS4_13SM90_TMA_LOADENS4_14ComposedLayoutINS4_7SwizzleILi2ELi4ELi3EEENS4_18smem_ptr_flag_bitsILi16EEENSU_INS5_IJNSA_ILi8EEESH_EEENS5_IJSH_SB_EEEEEEEvNS4_8identityES13_S1D_vS1E_EENS_8epilogue10collective6detail29Sm90TmaWarpSpecializedAdapterINS1H_15DefaultEpilogueISJ_SK_SK_NS1G_6thread17LinearCombinationISJ_Li1EffLNS1L_9ScaleType4KindE0ELNS_15FloatRoundStyleE2ESJ_EENS1_15EpilogueDefaultEEEEEvvEEEEvNT_6ParamsE:
[----:B------:R-:W0:Y:S01]  /*0000*/  LDC R1, c[0x0][0x28] ;  /* 0x00000a00ff017b82 */ /* 0x000e220000000800 */
[----:B------:R-:W1:Y:S01]  /*0010*/  S2R R18, SR_TID.X ;  /* 0x0000000000127919 */ /* 0x000e620000002100 */
[----:B------:R-:W-:Y:S01]  /*0020*/  ELECT P0, URZ, PT ;  /* 0x00000000003f782f */ /* 0x000fe20003800000 */
[----:B------:R-:W-:Y:S01]  /*0030*/  BSSY B0, `(.L_x_0) ;  /* 0x000000f000007945 */ /* 0x000fe20003800000 */
[--C-:B-1----:R-:W-:Y:S02]  /*0040*/  SHF.R.U32.HI R0, RZ, 0x5, R18.reuse ;  /* 0x00000005ff007819 */ /* 0x102fe40000011612 */
[----:B------:R-:W-:-:S03]  /*0050*/  SHF.R.U32.HI R22, RZ, 0x7, R18 ;  /* 0x00000007ff167819 */ /* 0x000fc60000011612 */
[----:B------:R-:W1:Y:S04]  /*0060*/  SHFL.IDX PT, R5, R0, RZ, 0x1f ;  /* 0x00001fff00057589 */ /* 0x000e6800000e0000 */
[----:B------:R2:W3:Y:S01]  /*0070*/  SHFL.IDX PT, R8, R22, RZ, 0x1f ;  /* 0x00001fff16087589 */ /* 0x0004e200000e0000 */
[----:B-1----:R-:W-:-:S13]  /*0080*/  ISETP.NE.OR P0, PT, R5, RZ, !P0 ;  /* 0x000000ff0500720c */ /* 0x002fda0004705670 */
[----:B0-23--:R-:W-:Y:S05]  /*0090*/  @P0 BRA `(.L_x_1) ;  /* 0x0000000000200947 */ /* 0x00dfea0003800000 */
[----:B------:R-:W-:Y:S02]  /*00a0*/  ULDC.64 UR4, c[0x0][0x198] ;  /* 0x0000660000047ab9 */ /* 0x000fe40000000a00 */
[----:B------:R-:W-:Y:S02]  /*00b0*/  UIADD3 UR6, UP0, UR4, 0xf0, URZ ;  /* 0x000000f004067890 */ /* 0x000fe4000ff1e03f */
[----:B------:R-:W-:Y:S02]  /*00c0*/  UIADD3 UR4, UP1, UR4, 0x1f0, URZ ;  /* 0x000001f004047890 */ /* 0x000fe4000ff3e03f */
[----:B------:R-:W-:Y:S02]  /*00d0*/  UIADD3.X UR7, URZ, UR5, URZ, UP0, !UPT ;  /* 0x000000053f077290 */ /* 0x000fe400087fe43f */
[----:B------:R-:W-:-:S07]  /*00e0*/  UIADD3.X UR5, URZ, UR5, URZ, UP1, !UPT ;  /* 0x000000053f057290 */ /* 0x000fce0008ffe43f */
[----:B------:R0:W-:Y:S02]  /*00f0*/  UTMACCTL.PF [UR6] ;  /* 0x00000000060079b9 */ /* 0x0001e40008040000 */
[----:B------:R0:W-:Y:S02]  /*0100*/  UTMACCTL.PF [UR4] ;  /* 0x00000000040079b9 */ /* 0x0001e40008040000 */
[----:B0-----:R-:W-:Y:S01]  /*0110*/  NOP ;  /* 0x0000000000007918 */ /* 0x001fe20000000000 */
.L_x_1:
[----:B------:R-:W-:Y:S05]  /*0120*/  BSYNC B0 ;  /* 0x0000000000007941 */ /* 0x000fea0003800000 */
.L_x_0:
[----:B------:R-:W0:Y:S02]  /*0130*/  SHFL.IDX PT, R2, R0, RZ, 0x1f ;  /* 0x00001fff00027589 */ /* 0x000e2400000e0000 */
[----:B0-----:R-:W-:-:S13]  /*0140*/  ISETP.NE.AND P0, PT, R2, RZ, PT ;  /* 0x000000ff0200720c */ /* 0x001fda0003f05270 */
[----:B------:R-:W-:Y:S05]  /*0150*/  @P0 BRA `(.L_x_2) ;  /* 0x00000000008c0947 */ /* 0x000fea0003800000 */
[----:B------:R-:W-:Y:S01]  /*0160*/  ELECT P0, URZ, PT ;  /* 0x00000000003f782f */ /* 0x000fe20003800000 */
[----:B------:R-:W-:-:S12]  /*0170*/  BSSY B0, `(.L_x_2) ;  /* 0x0000021000007945 */ /* 0x000fd80003800000 */
[----:B------:R-:W-:Y:S05]  /*0180*/  @!P0 BRA `(.L_x_3) ;  /* 0x00000000007c8947 */ /* 0x000fea0003800000 */
[----:B------:R-:W0:Y:S01]  /*0190*/  S2UR UR8, SR_CgaCtaId ;  /* 0x00000000000879c3 */ /* 0x000e220000008800 */
[----:B------:R-:W-:Y:S01]  /*01a0*/  UMOV UR4, 0x400 ;  /* 0x0000040000047882 */ /* 0x000fe20000000000 */
[----:B------:R-:W-:Y:S01]  /*01b0*/  UMOV UR5, 0x1 ;  /* 0x0000000100057882 */ /* 0x000fe20000000000 */
[----:B------:R-:W-:Y:S02]  /*01c0*/  UMOV UR6, 0x100 ;  /* 0x0000010000067882 */ /* 0x000fe40000000000 */
[----:B------:R-:W-:-:S04]  /*01d0*/  UIADD3 UR6, -UR6, 0x100000, URZ ;  /* 0x0010000006067890 */ /* 0x000fc8000fffe13f */
[----:B------:R-:W-:Y:S02]  /*01e0*/  USHF.L.U32 UR7, UR6, 0xb, URZ ;  /* 0x0000000b06077899 */ /* 0x000fe4000800063f */
[----:B------:R-:W-:Y:S02]  /*01f0*/  USHF.L.U32 UR6, UR6, 0x1, URZ ;  /* 0x0000000106067899 */ /* 0x000fe4000800063f */
[----:B0-----:R-:W-:Y:S02]  /*0200*/  ULEA UR8, UR8, UR4, 0x18 ;  /* 0x0000000408087291 */ /* 0x001fe4000f8ec03f */
[----:B------:R-:W-:-:S04]  /*0210*/  UIADD3 UR4, -UR5, 0x100000, URZ ;  /* 0x0010000005047890 */ /* 0x000fc8000fffe13f */
[----:B------:R-:W-:Y:S02]  /*0220*/  USHF.L.U32 UR5, UR4, 0xb, URZ ;  /* 0x0000000b04057899 */ /* 0x000fe4000800063f */
[----:B------:R-:W-:Y:S01]  /*0230*/  USHF.L.U32 UR4, UR4, 0x1, URZ ;  /* 0x0000000104047899 */ /* 0x000fe2000800063f */
[----:B------:R-:W0:Y:S11]  /*0240*/  FENCE.VIEW.ASYNC.S ;  /* 0x00000000000073c6 */ /* 0x000e360000000000 */
[----:B0-----:R0:W1:Y:S01]  /*0250*/  SYNCS.EXCH.64 URZ, [UR8], UR4 ;  /* 0x00000004083f75b2 */ /* 0x0010620008000100 */
[----:B------:R0:W2:Y:S01]  /*0260*/  SYNCS.EXCH.64 URZ, [UR8+0x48], UR6 ;  /* 0x00004806083f75b2 */ /* 0x0000a20008000100 */
[----:B------:R0:W3:Y:S01]  /*0270*/  SYNCS.EXCH.64 URZ, [UR8+0x8], UR4 ;  /* 0x00000804083f75b2 */ /* 0x0000e20008000100 */
[----:B------:R0:W4:Y:S01]  /*0280*/  SYNCS.EXCH.64 URZ, [UR8+0x50], UR6 ;  /* 0x00005006083f75b2 */ /* 0x0001220008000100 */
[----:B------:R0:W0:Y:S01]  /*0290*/  SYNCS.EXCH.64 URZ, [UR8+0x10], UR4 ;  /* 0x00001004083f75b2 */ /* 0x0000220008000100 */
        /* <DEDUP_REMOVED lines=13> */
[----:B------:R-:W-:Y:S01]  /*0370*/  NOP ;  /* 0x0000000000007918 */ /* 0x000fe20000000000 */
.L_x_3:
[----:B0-----:R-:W-:Y:S05]  /*0380*/  BSYNC B0 ;  /* 0x0000000000007941 */ /* 0x001fea0003800000 */
.L_x_2:
[----:B------:R-:W0:Y:S01]  /*0390*/  SHFL.IDX PT, R0, R0, RZ, 0x1f ;  /* 0x00001fff00007589 */ /* 0x000e2200000e0000 */
[----:B------:R-:W-:Y:S01]  /*03a0*/  ELECT P0, URZ, PT ;  /* 0x00000000003f782f */ /* 0x000fe20003800000 */
[----:B------:R-:W5:Y:S01]  /*03b0*/  LDC R2, c[0x0][0x65c] ;  /* 0x00019700ff027b82 */ /* 0x000f620000000800 */
[----:B------:R-:W-:Y:S01]  /*03c0*/  SHF.R.S32.HI R6, RZ, 0x1f, R5 ;  /* 0x0000001fff067819 */ /* 0x000fe20000011405 */
[----:B------:R-:W1:Y:S01]  /*03d0*/  S2R R3, SR_CTAID.Y ;  /* 0x0000000000037919 */ /* 0x000e620000002600 */
[----:B------:R-:W-:Y:S01]  /*03e0*/  UMOV UR4, 0x20 ;  /* 0x0000002000047882 */ /* 0x000fe20000000000 */
[----:B------:R-:W-:Y:S01]  /*03f0*/  ISETP.NE.AND P2, PT, R8, RZ, PT ;  /* 0x000000ff0800720c */ /* 0x000fe20003f45270 */
[----:B------:R-:W-:Y:S01]  /*0400*/  NOP ;  /* 0x0000000000007918 */ /* 0x000fe20000000000 */
[----:B------:R-:W2:Y:S01]  /*0410*/  S2R R4, SR_CTAID.X ;  /* 0x0000000000047919 */ /* 0x000ea20000002500 */
[----:B------:R-:W-:Y:S01]  /*0420*/  LEA.HI R6, R6, R5, RZ, 0x2 ;  /* 0x0000000506067211 */ /* 0x000fe200078f10ff */
[----:B------:R-:W-:Y:S01]  /*0430*/  NOP ;  /* 0x0000000000007918 */ /* 0x000fe20000000000 */
[----:B0-----:R-:W-:-:S02]  /*0440*/  ISETP.NE.OR P0, PT, R0, RZ, !P0 ;  /* 0x000000ff0000720c */ /* 0x001fc40004705670 */
[----:B-----5:R-:W-:-:S04]  /*0450*/  ISETP.NE.AND P3, PT, R2, 0x1, PT ;  /* 0x000000010200780c */ /* 0x020fc80003f65270 */
[----:B------:R-:W-:Y:S02]  /*0460*/  P2R R0, PR, RZ, 0x8 ;  /* 0x00000008ff007803 */ /* 0x000fe40000000000 */
[----:B------:R-:W-:-:S05]  /*0470*/  LOP3.LUT R0, R6, 0xfffffffc, RZ, 0xc0, !PT ;  /* 0xfffffffc06007812 */ /* 0x000fca00078ec0ff */
[----:B------:R-:W-:Y:S01]  /*0480*/  VOTEU.ALL UP0, P0 ;  /* 0x00000000003f7886 */ /* 0x000fe20000000000 */
[----:B------:R-:W-:Y:S01]  /*0490*/  IMAD.IADD R0, R5, 0x1, -R0 ;  /* 0x0000000105007824 */ /* 0x000fe200078e0a00 */
[----:B------:R-:W2:Y:S01]  /*04a0*/  @P3 LDC R17, c[0x0][0x10] ;  /* 0x00000400ff113b82 */ /* 0x000ea20000000800 */
[----:B------:R-:W-:Y:S01]  /*04b0*/  VOTEU.ALL UP1, P0 ;  /* 0x00000000003f7886 */ /* 0x000fe20000020000 */
[----:B-1----:R-:W-:Y:S01]  /*04c0*/  @P3 IMAD.MOV.U32 R6, RZ, RZ, R3 ;  /* 0x000000ffff063224 */ /* 0x002fe200078e0003 */
[----:B------:R-:W-:Y:S01]  /*04d0*/  @!UP0 UMOV UR6, 0x400 ;  /* 0x0000040000068882 */ /* 0x000fe20000000000 */
[----:B------:R-:W-:-:S04]  /*04e0*/  @!UP0 UIADD3 UR4, -UR4, 0x100000, URZ ;  /* 0x0010000004048890 */ /* 0x000fc8000fffe13f */
[----:B------:R-:W-:Y:S02]  /*04f0*/  @!UP0 USHF.L.U32 UR5, UR4, 0xb, URZ ;  /* 0x0000000b04058899 */ /* 0x000fe4000800063f */
[----:B------:R-:W-:Y:S01]  /*0500*/  @!UP0 USHF.L.U32 UR4, UR4, 0x1, URZ ;  /* 0x0000000104048899 */ /* 0x000fe2000800063f */
[----:B------:R-:W-:Y:S02]  /*0510*/  @P3 IMAD.MOV.U32 R7, RZ, RZ, RZ ;  /* 0x000000ffff073224 */ /* 0x000fe400078e00ff */
[----:B------:R-:W-:Y:S01]  /*0520*/  IMAD.MOV.U32 R5, RZ, RZ, RZ ;  /* 0x000000ffff057224 */ /* 0x000fe200078e00ff */
[----:B------:R-:W0:Y:S01]  /*0530*/  @!UP0 S2UR UR7, SR_CgaCtaId ;  /* 0x00000000000789c3 */ /* 0x000e220000008800 */
[----:B------:R-:W-:-:S07]  /*0540*/  @P3 IMAD.MOV.U32 R11, RZ, RZ, RZ ;  /* 0x000000ffff0b3224 */ /* 0x000fce00078e00ff */
[----:B------:R-:W1:Y:S01]  /*0550*/  @!P3 LDC R9, c[0x0][0xc] ;  /* 0x00000300ff09bb82 */ /* 0x000e620000000800 */
[----:B--2---:R-:W-:-:S04]  /*0560*/  @P3 IMAD.WIDE.U32 R16, R4, R17, R6 ;  /* 0x0000001104103225 */ /* 0x004fc800078e0006 */
[----:B------:R-:W-:Y:S01]  /*0570*/  @P3 IMAD.IADD R17, R17, 0x1, R11 ;  /* 0x0000000111113824 */ /* 0x000fe200078e020b */
[----:B0-----:R-:W-:Y:S01]  /*0580*/  @!UP0 ULEA UR6, UR7, UR6, 0x18 ;  /* 0x0000000607068291 */ /* 0x001fe2000f8ec03f */
[----:B------:R-:W-:Y:S01]  /*0590*/  VOTEU.ALL UP0, P0 ;  /* 0x00000000003f7886 */ /* 0x000fe20000000000 */
[----:B------:R-:W-:-:S04]  /*05a0*/  ISETP.NE.AND P0, PT, R0, 0x3, PT ;  /* 0x000000030000780c */ /* 0x000fc80003f05270 */
[----:B------:R-:W-:Y:S01]  /*05b0*/  ISETP.EQ.OR P0, PT, R0, RZ, !P0 ;  /* 0x000000ff0000720c */ /* 0x000fe20004702670 */
[----:B-1----:R-:W-:-:S03]  /*05c0*/  @!P3 IMAD.WIDE.U32 R6, R9, R3, R4 ;  /* 0x000000030906b225 */ /* 0x002fc600078e0004 */
[C---:B------:R-:W-:Y:S01]  /*05d0*/  ISETP.EQ.AND P0, PT, R8.reuse, RZ, P0 ;  /* 0x000000ff0800720c */ /* 0x040fe20000702270 */
[----:B------:R-:W-:Y:S01]  /*05e0*/  VIADD R8, R8, 0xffffffff ;  /* 0xffffffff08087836 */ /* 0x000fe20000000000 */
[----:B------:R-:W0:Y:S02]  /*05f0*/  FENCE.VIEW.ASYNC.S ;  /* 0x00000000000073c6 */ /* 0x000e240000000000 */
[----:B0-----:R0:W3:Y:S01]  /*0600*/  @!UP0 SYNCS.EXCH.64 URZ, [UR6+0xa0], UR4 ;  /* 0x0000a004063f85b2 */ /* 0x0010e20008000100 */
[----:B------:R-:W-:Y:S01]  /*0610*/  @!P3 IMAD.MOV.U32 R16, RZ, RZ, R6 ;  /* 0x000000ffff10b224 */ /* 0x000fe200078e0006 */
[----:B------:R-:W-:Y:S01]  /*0620*/  SEL R19, RZ, 0x1, !P0 ;  /* 0x00000001ff137807 */ /* 0x000fe20004000000 */
[----:B------:R-:W-:Y:S01]  /*0630*/  @!P3 IMAD.MOV.U32 R17, RZ, RZ, R7 ;  /* 0x000000ffff11b224 */ /* 0x000fe200078e0007 */
[----:B------:R-:W-:-:S04]  /*0640*/  ISETP.GE.U32.AND P1, PT, R8, 0x2, PT ;  /* 0x000000020800780c */ /* 0x000fc80003f26070 */
[----:B------:R-:W-:Y:S01]  /*0650*/  SEL R19, R19, 0x2, P1 ;  /* 0x0000000213137807 */ /* 0x000fe20000800000 */
[----:B------:R0:W3:Y:S01]  /*0660*/  @!UP1 SYNCS.EXCH.64 URZ, [UR6+0xa8], UR4 ;  /* 0x0000a804063f95b2 */ /* 0x0000e20008000100 */
[----:B------:R-:W-:Y:S01]  /*0670*/  NOP ;  /* 0x0000000000007918 */ /* 0x000fe20000000000 */
[----:B---34-:R-:W-:Y:S06]  /*0680*/  BAR.SYNC.DEFER_BLOCKING 0x0 ;  /* 0x0000000000007b1d */ /* 0x018fec0000010000 */
[----:B------:R-:W-:Y:S05]  /*0690*/  @!P2 BRA `(.L_x_4) ;  /* 0x000000a000c4a947 */ /* 0x000fea0003800000 */
[----:B------:R-:W-:-:S13]  /*06a0*/  ISETP.GT.U32.AND P0, PT, R8, 0x1, PT ;  /* 0x000000010800780c */ /* 0x000fda0003f04070 */
[----:B0-----:R-:W-:Y:S05]  /*06b0*/  @P0 EXIT ;  /* 0x000000000000094d */ /* 0x001fea0003800000 */
[----:B------:R-:W-:Y:S01]  /*06c0*/  ULDC.64 UR4, c[0x0][0x650] ;  /* 0x0001940000047ab9 */ /* 0x000fe20000000a00 */
[----:B------:R-:W-:Y:S01]  /*06d0*/  PRMT R0, RZ, 0x7610, R0 ;  /* 0x00007610ff007816 */ /* 0x000fe20000000000 */
[----:B------:R-:W-:Y:S01]  /*06e0*/  IMAD.MOV.U32 R152, RZ, RZ, -0x1 ;  /* 0xffffffffff987424 */ /* 0x000fe200078e00ff */
[----:B------:R-:W-:Y:S01]  /*06f0*/  ISETP.GE.U32.AND P0, PT, R16, UR4, PT ;  /* 0x0000000410007c0c */ /* 0x000fe2000bf06070 */
[----:B------:R-:W-:Y:S01]  /*0700*/  IMAD.MOV.U32 R153, RZ, RZ, -0x1 ;  /* 0xffffffffff997424 */ /* 0x000fe200078e00ff */
[----:B------:R-:W-:Y:S02]  /*0710*/  MOV R23, 0xffffffff ;  /* 0xffffffff00177802 */ /* 0x000fe40000000f00 */
[----:B------:R-:W-:-:S13]  /*0720*/  ISETP.GE.U32.AND.EX P0, PT, R17, UR5, PT, P0 ;  /* 0x0000000511007c0c */ /* 0x000fda000bf06100 */
[----:B------:R-:W-:Y:S05]  /*0730*/  @P0 BRA `(.L_x_5) ;  /* 0x0000000400540947 */ /* 0x000fea0003800000 */
[----:B------:R-:W0:Y:S01]  /*0740*/  LDC.64 R14, c[0x0][0x628] ;  /* 0x00018a00ff0e7b82 */ /* 0x000e220000000a00 */
[----:B------:R-:W-:Y:S02]  /*0750*/  IMAD.MOV.U32 R6, RZ, RZ, R16 ;  /* 0x000000ffff067224 */ /* 0x000fe400078e0010 */
[----:B------:R-:W-:-:S05]  /*0760*/  IMAD.MOV.U32 R7, RZ, RZ, R17 ;  /* 0x000000ffff077224 */ /* 0x000fca00078e0011 */
[----:B------:R-:W1:Y:S08]  /*0770*/  LDC R0, c[0x0][0x630] ;  /* 0x00018c00ff007b82 */ /* 0x000e700000000800 */
[----:B------:R-:W2:Y:S01]  /*0780*/  LDC.64 R20, c[0x0][0x620] ;  /* 0x00018800ff147b82 */ /* 0x000ea20000000a00 */
[----:B0-----:R-:W-:-:S04]  /*0790*/  ISETP.NE.U32.AND P0, PT, R14, RZ, PT ;  /* 0x000000ff0e00720c */ /* 0x001fc80003f05070 */
[----:B------:R-:W-:-:S13]  /*07a0*/  ISETP.NE.AND.EX P0, PT, R15, RZ, PT, P0 ;  /* 0x000000ff0f00720c */ /* 0x000fda0003f05300 */
[----:B-12---:R-:W-:Y:S05]  /*07b0*/  @!P0 BRA `(.L_x_6) ;  /* 0x0000000000288947 */ /* 0x006fea0003800000 */
[----:B------:R-:W0:Y:S02]  /*07c0*/  LDC R11, c[0x0][0x634] ;  /* 0x00018d00ff0b7b82 */ /* 0x000e240000000800 */
[----:B0-----:R-:W-:-:S05]  /*07d0*/  IADD3 R11, P0, R16, R11, RZ ;  /* 0x0000000b100b7210 */ /* 0x001fca0007f1e0ff */
[----:B------:R-:W-:-:S04]  /*07e0*/  IMAD.X R13, RZ, RZ, R17, P0 ;  /* 0x000000ffff0d7224 */ /* 0x000fc800000e0611 */
[----:B------:R-:W-:-:S04]  /*07f0*/  IMAD.WIDE.U32 R6, R13, R14, RZ ;  /* 0x0000000e0d067225 */ /* 0x000fc800078e00ff */
[----:B------:R-:W-:-:S04]  /*0800*/  IMAD.WIDE.U32 R8, P0, R11, R15, R6 ;  /* 0x0000000f0b087225 */ /* 0x000fc80007800006 */
[----:B------:R-:W-:-:S04]  /*0810*/  IMAD.WIDE.U32 R6, R11, R14, RZ ;  /* 0x0000000e0b067225 */ /* 0x000fc800078e00ff */
[----:B------:R-:W-:Y:S01]  /*0820*/  IMAD.X R11, RZ, RZ, RZ, P0 ;  /* 0x000000ffff0b7224 */ /* 0x000fe200000e06ff */
[----:B------:R-:W-:Y:S01]  /*0830*/  IADD3 RZ, P0, R7, R8, RZ ;  /* 0x0000000807ff7210 */ /* 0x000fe20007f1e0ff */
[----:B------:R-:W-:-:S04]  /*0840*/  IMAD.MOV.U32 R10, RZ, RZ, R9 ;  /* 0x000000ffff0a7224 */ /* 0x000fc800078e0009 */
[----:B------:R-:W-:-:S08]  /*0850*/  IMAD.WIDE.U32.X R6, R13, R15, R10, P0 ;  /* 0x0000000f0d067225 */ /* 0x000fd000000e040a */
.L_x_6:
[-CC-:B------:R-:W-:Y:S01]  /*0860*/  SHF.R.U64 R23, R6, R0.reuse, R7.reuse ;  /* 0x0000000006177219 */ /* 0x180fe20000001207 */
[----:B------:R-:W0:Y:S01]  /*0870*/  LDC R10, c[0x0][0x618] ;  /* 0x00018600ff0a7b82 */ /* 0x000e220000000800 */
[----:B------:R-:W-:Y:S01]  /*0880*/  SHF.R.U32.HI R5, RZ, R0, R7 ;  /* 0x00000000ff057219 */ /* 0x000fe20000011607 */
[----:B------:R-:W-:Y:S01]  /*0890*/  ULDC UR4, c[0x0][0x150] ;  /* 0x0000540000047ab9 */ /* 0x000fe20000000800 */
[----:B------:R-:W-:Y:S02]  /*08a0*/  IADD3 R9, P0, RZ, -R23, RZ ;  /* 0x80000017ff097210 */ /* 0x000fe40007f1e0ff */
[----:B------:R-:W-:-:S03]  /*08b0*/  I2FP.F32.U32 R0, R4 ;  /* 0x0000000400007245 */ /* 0x000fc60000201000 */
[----:B------:R-:W1:Y:S01]  /*08c0*/  LDC.64 R28, c[0x0][0x640] ;  /* 0x00019000ff1c7b82 */ /* 0x000e620000000a00 */
[----:B------:R-:W-:Y:S02]  /*08d0*/  IMAD.X R11, RZ, RZ, ~R5, P0 ;  /* 0x000000ffff0b7224 */ /* 0x000fe400000e0e05 */
[----:B------:R-:W-:Y:S01]  /*08e0*/  FMUL R0, R0, UR4 ;  /* 0x0000000400007c20 */ /* 0x000fe20008400000 */
[----:B------:R-:W-:Y:S01]  /*08f0*/  IMAD.WIDE.U32 R6, R9, R20, R16 ;  /* 0x0000001409067225 */ /* 0x000fe200078e0010 */
[----:B------:R-:W-:-:S03]  /*0900*/  ULDC UR4, c[0x0][0x154] ;  /* 0x0000550000047ab9 */ /* 0x000fc60000000800 */
[----:B------:R-:W-:Y:S01]  /*0910*/  IMAD R8, R11, R20, RZ ;  /* 0x000000140b087224 */ /* 0x000fe200078e02ff */
[----:B------:R-:W2:Y:S01]  /*0920*/  LDC R5, c[0x0][0x144] ;  /* 0x00005100ff057b82 */ /* 0x000ea20000000800 */
[----:B------:R-:W3:Y:S02]  /*0930*/  F2I.U32.TRUNC.NTZ R0, R0 ;  /* 0x0000000000007305 */ /* 0x000ee4000020f000 */
[----:B------:R-:W-:-:S04]  /*0940*/  IMAD R9, R9, R21, R8 ;  /* 0x0000001509097224 */ /* 0x000fc800078e0208 */
[----:B------:R-:W-:Y:S01]  /*0950*/  IMAD.IADD R7, R7, 0x1, R9 ;  /* 0x0000000107077824 */ /* 0x000fe200078e0209 */
[----:B------:R-:W4:Y:S01]  /*0960*/  LDC R12, c[0x0][0x608] ;  /* 0x00018200ff0c7b82 */ /* 0x000f220000000800 */
[----:B------:R-:W-:-:S03]  /*0970*/  IMAD.MOV.U32 R9, RZ, RZ, -0x1 ;  /* 0xffffffffff097424 */ /* 0x000fc600078e00ff */
[-CC-:B0-----:R-:W-:Y:S02]  /*0980*/  SHF.R.U64 R20, R6, R10.reuse, R7.reuse ;  /* 0x0000000a06147219 */ /* 0x181fe40000001207 */
[----:B------:R-:W-:Y:S02]  /*0990*/  I2FP.F32.U32 R6, R3 ;  /* 0x0000000300067245 */ /* 0x000fe40000201000 */
[----:B------:R-:W0:Y:S01]  /*09a0*/  LDC R26, c[0x0][0x658] ;  /* 0x00019600ff1a7b82 */ /* 0x000e220000000800 */
[----:B-1----:R-:W-:Y:S01]  /*09b0*/  ISETP.NE.U32.AND P0, PT, R28, RZ, PT ;  /* 0x000000ff1c00720c */ /* 0x002fe20003f05070 */
[----:B---3--:R-:W-:Y:S01]  /*09c0*/  IMAD.MOV R8, RZ, RZ, -R0 ;  /* 0x000000ffff087224 */ /* 0x008fe200078e0a00 */
[----:B------:R-:W-:Y:S01]  /*09d0*/  SHF.R.U32.HI R7, RZ, R10, R7 ;  /* 0x0000000aff077219 */ /* 0x000fe20000011607 */
[----:B------:R-:W-:Y:S01]  /*09e0*/  FMUL R6, R6, UR4 ;  /* 0x0000000406067c20 */ /* 0x000fe20008400000 */
[----:B------:R-:W-:-:S03]  /*09f0*/  ISETP.NE.AND.EX P0, PT, R29, RZ, PT, P0 ;  /* 0x000000ff1d00720c */ /* 0x000fc60003f05300 */
[----:B------:R-:W1:Y:S01]  /*0a00*/  LDC R14, c[0x0][0x148] ;  /* 0x00005200ff0e7b82 */ /* 0x000e620000000800 */
[----:B--2---:R-:W-:-:S07]  /*0a10*/  IMAD R0, R5, R8, R4 ;  /* 0x0000000805007224 */ /* 0x004fce00078e0204 */
[----:B------:R-:W2:Y:S01]  /*0a20*/  LDC R24, c[0x0][0x600] ;  /* 0x00018000ff187b82 */ /* 0x000ea20000000800 */
[-CC-:B----4-:R-:W-:Y:S02]  /*0a30*/  SHF.R.U64 R30, R20, R12.reuse, R7.reuse ;  /* 0x0000000c141e7219 */ /* 0x190fe40000001207 */
[----:B------:R-:W-:Y:S01]  /*0a40*/  SHF.R.U32.HI R5, RZ, R12, R7 ;  /* 0x0000000cff057219 */ /* 0x000fe20000011607 */
[----:B------:R-:W-:Y:S01]  /*0a50*/  IMAD.MOV.U32 R7, RZ, RZ, 0x1 ;  /* 0x00000001ff077424 */ /* 0x000fe200078e00ff */
[----:B------:R3:W4:Y:S03]  /*0a60*/  F2I.U32.TRUNC.NTZ R12, R6 ;  /* 0x00000006000c7305 */ /* 0x000726000020f000 */
[----:B------:R-:W1:Y:S01]  /*0a70*/  LDC R15, c[0x0][0x648] ;  /* 0x00019200ff0f7b82 */ /* 0x000e620000000800 */
[-C--:B0-----:R-:W-:Y:S02]  /*0a80*/  SHF.L.U32 R4, R9, R26.reuse, RZ ;  /* 0x0000001a09047219 */ /* 0x081fe400000006ff */
[----:B------:R-:W-:-:S02]  /*0a90*/  SHF.R.U64 R32, R30, R26, R5 ;  /* 0x0000001a1e207219 */ /* 0x000fc40000001205 */
[----:B------:R-:W-:Y:S02]  /*0aa0*/  LOP3.LUT R11, RZ, R4, RZ, 0x33, !PT ;  /* 0x00000004ff0b7212 */ /* 0x000fe400078e33ff */
[-C--:B------:R-:W-:Y:S01]  /*0ab0*/  SHF.R.U32.HI R5, RZ, R26.reuse, R5 ;  /* 0x0000001aff057219 */ /* 0x080fe20000011605 */
[----:B------:R-:W0:Y:S01]  /*0ac0*/  LDC R21, c[0x0][0x638] ;  /* 0x00018e00ff157b82 */ /* 0x000e220000000800 */
[----:B------:R-:W-:Y:S02]  /*0ad0*/  SHF.L.U32 R10, R7, R26, RZ ;  /* 0x0000001a070a7219 */ /* 0x000fe400000006ff */
[----:B------:R-:W-:-:S05]  /*0ae0*/  MOV R4, R32 ;  /* 0x0000002000047202 */ /* 0x000fca0000000f00 */
[----:B------:R-:W0:Y:S01]  /*0af0*/  LDC R152, c[0x0][0x610] ;  /* 0x00018400ff987b82 */ /* 0x000e220000000800 */
[----:B---34-:R-:W-:Y:S05]  /*0b00*/  @!P0 BRA `(.L_x_7) ;  /* 0x0000000000288947 */ /* 0x018fea0003800000 */
[----:B------:R-:W3:Y:S02]  /*0b10*/  LDC R9, c[0x0][0x64c] ;  /* 0x00019300ff097b82 */ /* 0x000ee40000000800 */
[----:B---3--:R-:W-:-:S05]  /*0b20*/  IADD3 R9, P0, R32, R9, RZ ;  /* 0x0000000920097210 */ /* 0x008fca0007f1e0ff */
        /* <DEDUP_REMOVED lines=8> */
.L_x_7:
[----:B-1----:R-:W-:Y:S01]  /*0bb0*/  SHF.R.U64 R4, R4, R15, R5 ;  /* 0x0000000f04047219 */ /* 0x002fe20000001205 */
[----:B--2---:R-:W-:Y:S01]  /*0bc0*/  VIADD R5, R24, 0xffffffff ;  /* 0xffffffff18057836 */ /* 0x004fe20000000000 */
[----:B------:R-:W-:Y:S01]  /*0bd0*/  LOP3.LUT R11, R30, R11, RZ, 0xc0, !PT ;  /* 0x0000000b1e0b7212 */ /* 0x000fe200078ec0ff */
[----:B------:R-:W-:Y:S02]  /*0be0*/  IMAD.MOV R12, RZ, RZ, -R12 ;  /* 0x000000ffff0c7224 */ /* 0x000fe400078e0a0c */
[----:B------:R-:W-:Y:S01]  /*0bf0*/  IMAD.MOV R6, RZ, RZ, -R4 ;  /* 0x000000ffff067224 */ /* 0x000fe200078e0a04 */
[----:B------:R-:W-:Y:S01]  /*0c00*/  LOP3.LUT R5, R20, R5, RZ, 0xc0, !PT ;  /* 0x0000000514057212 */ /* 0x000fe200078ec0ff */
[----:B------:R-:W-:Y:S02]  /*0c10*/  @P3 IMAD R0, R14, R12, R3 ;  /* 0x0000000c0e003224 */ /* 0x000fe400078e0203 */
[----:B------:R-:W-:Y:S02]  /*0c20*/  IMAD R11, R10, R4, R11 ;  /* 0x000000040a0b7224 */ /* 0x000fe400078e020b */
[----:B0-----:R-:W-:-:S02]  /*0c30*/  IMAD R3, R6, R21, R32 ;  /* 0x0000001506037224 */ /* 0x001fc400078e0220 */
[----:B------:R-:W-:Y:S02]  /*0c40*/  IMAD R152, R11, R152, R0 ;  /* 0x000000980b987224 */ /* 0x000fe400078e0200 */
[----:B------:R-:W-:Y:S02]  /*0c50*/  IMAD R3, R3, R24, R5 ;  /* 0x0000001803037224 */ /* 0x000fe400078e0205 */
[----:B------:R-:W-:-:S03]  /*0c60*/  IMAD.MOV.U32 R0, RZ, RZ, 0x1 ;  /* 0x00000001ff007424 */ /* 0x000fc600078e00ff */
[----:B------:R-:W-:Y:S02]  /*0c70*/  SEL R153, R3, R152, !P3 ;  /* 0x0000009803997207 */ /* 0x000fe40005800000 */
[----:B------:R-:W-:-:S07]  /*0c80*/  SEL R152, R152, R3, !P3 ;  /* 0x0000000398987207 */ /* 0x000fce0005800000 */
.L_x_5:
[----:B------:R-:W-:-:S08]  /*0c90*/  NOP ;  /* 0x0000000000007918 */ /* 0x000fd00000000000 */
[----:B------:R-:W0:Y:S02]  /*0ca0*/  USETMAXREG.TRY_ALLOC.CTAPOOL UP0, 0xe8 ;  /* 0x000000e8000079c8 */ /* 0x000e240008000600 */
[----:B0-----:R-:W-:-:S13]  /*0cb0*/  PLOP3.LUT P0, PT, PT, PT, UP0, 0x80, 0x0 ;  /* 0x000000000000781c */ /* 0x001fda0003f0f008 */
[----:B------:R-:W-:Y:S05]  /*0cc0*/  @!P0 BRA `(.L_x_5) ;  /* 0xfffffffc00f08947 */ /* 0x000fea000383ffff */
[----:B------:R-:W-:Y:S01]  /*0cd0*/  ULDC.64 UR4, c[0x0][0x598] ;  /* 0x0001660000047ab9 */ /* 0x000fe20000000a00 */
[----:B------:R-:W-:Y:S01]  /*0ce0*/  ULDC.64 UR36, c[0x0][0x208] ;  /* 0x0000820000247ab9 */ /* 0x000fe20000000a00 */
[----:B------:R-:W-:-:S04]  /*0cf0*/  ISETP.NE.U32.AND P0, PT, RZ, UR4, PT ;  /* 0x00000004ff007c0c */ /* 0x000fc8000bf05070 */
[----:B------:R-:W-:-:S13]  /*0d00*/  ISETP.NE.AND.EX P0, PT, RZ, UR5, PT, P0 ;  /* 0x00000005ff007c0c */ /* 0x000fda000bf05300 */
[----:B------:R-:W-:Y:S05]  /*0d10*/  @!P0 BRA `(.L_x_8) ;  /* 0x00000000001c8947 */ /* 0x000fea0003800000 */
[----:B------:R-:W0:Y:S02]  /*0d20*/  LDC.64 R4, c[0x0][0x598] ;  /* 0x00016600ff047b82 */ /* 0x000e240000000a00 */
[----:B0-----:R-:W2:Y:S02]  /*0d30*/  LDG.E.64 R4, desc[UR36][R4.64] ;  /* 0x0000002404047981 */ /* 0x001ea4000c1e1b00 */
[----:B--2---:R-:W-:-:S04]  /*0d40*/  ISETP.NE.U32.AND P0, PT, R4, RZ, PT ;  /* 0x000000ff0400720c */ /* 0x004fc80003f05070 */
[----:B------:R-:W-:-:S13]  /*0d50*/  ISETP.NE.AND.EX P0, PT, R5, RZ, PT, P0 ;  /* 0x000000ff0500720c */ /* 0x000fda0003f05300 */
[----:B------:R-:W-:Y:S05]  /*0d60*/  @!P0 BRA `(.L_x_8) ;  /* 0x0000000000088947 */ /* 0x000fea0003800000 */
[----:B------:R0:W5:Y:S01]  /*0d70*/  LD.E R154, desc[UR36][R4.64] ;  /* 0x00000024049a7980 */ /* 0x000162000c101900 */
[----:B------:R-:W-:Y:S05]  /*0d80*/  BRA `(.L_x_9) ;  /* 0x0000000000247947 */ /* 0x000fea0003800000 */
.L_x_8:
[----:B------:R-:W-:Y:S02]  /*0d90*/  ULDC.64 UR4, c[0x0][0x588] ;  /* 0x0001620000047ab9 */ /* 0x000fe40000000a00 */
[----:B------:R-:W-:-:S04]  /*0da0*/  ISETP.NE.U32.AND P0, PT, RZ, UR4, PT ;  /* 0x00000004ff007c0c */ /* 0x000fc8000bf05070 */
[----:B------:R-:W-:-:S13]  /*0db0*/  ISETP.NE.AND.EX P0, PT, RZ, UR5, PT, P0 ;  /* 0x00000005ff007c0c */ /* 0x000fda000bf05300 */
[----:B------:R-:W-:Y:S05]  /*0dc0*/  @!P0 BRA `(.L_x_10) ;  /* 0x00000000000c8947 */ /* 0x000fea0003800000 */
[----:B------:R-:W0:Y:S02]  /*0dd0*/  LDC.64 R154, c[0x0][0x588] ;  /* 0x00016200ff9a7b82 */ /* 0x000e240000000a00 */
[----:B0-----:R1:W5:Y:S01]  /*0de0*/  LDG.E R154, desc[UR36][R154.64] ;  /* 0x000000249a9a7981 */ /* 0x001362000c1e1900 */
[----:B------:R-:W-:Y:S05]  /*0df0*/  BRA `(.L_x_9) ;  /* 0x0000000000087947 */ /* 0x000fea0003800000 */
.L_x_10:
[----:B------:R-:W-:Y:S02]  /*0e00*/  ULDC UR4, c[0x0][0x580] ;  /* 0x0001600000047ab9 */ /* 0x000fe40000000800 */
[----:B------:R-:W-:-:S07]  /*0e10*/  IMAD.U32 R154, RZ, RZ, UR4 ;  /* 0x00000004ff9a7e24 */ /* 0x000fce000f8e00ff */
.L_x_9:
[----:B------:R-:W-:Y:S02]  /*0e20*/  ULDC.64 UR4, c[0x0][0x5a0] ;  /* 0x0001680000047ab9 */ /* 0x000fe40000000a00 */
[----:B------:R-:W-:-:S04]  /*0e30*/  ISETP.NE.U32.AND P0, PT, RZ, UR4, PT ;  /* 0x00000004ff007c0c */ /* 0x000fc8000bf05070 */
[----:B------:R-:W-:-:S13]  /*0e40*/  ISETP.NE.AND.EX P0, PT, RZ, UR5, PT, P0 ;  /* 0x00000005ff007c0c */ /* 0x000fda000bf05300 */
[----:B------:R-:W-:Y:S05]  /*0e50*/  @!P0 BRA `(.L_x_11) ;  /* 0x00000000001c8947 */ /* 0x000fea0003800000 */
[----:B0-----:R-:W0:Y:S02]  /*0e60*/  LDC.64 R4, c[0x0][0x5a0] ;  /* 0x00016800ff047b82 */ /* 0x001e240000000a00 */
[----:B0-----:R-:W2:Y:S02]  /*0e70*/  LDG.E.64 R4, desc[UR36][R4.64] ;  /* 0x0000002404047981 */ /* 0x001ea4000c1e1b00 */
[----:B--2---:R-:W-:-:S04]  /*0e80*/  ISETP.NE.U32.AND P0, PT, R4, RZ, PT ;  /* 0x000000ff0400720c */ /* 0x004fc80003f05070 */
[----:B------:R-:W-:-:S13]  /*0e90*/  ISETP.NE.AND.EX P0, PT, R5, RZ, PT, P0 ;  /* 0x000000ff0500720c */ /* 0x000fda0003f05300 */
[----:B------:R-:W-:Y:S05]  /*0ea0*/  @!P0 BRA `(.L_x_11) ;  /* 0x0000000000088947 */ /* 0x000fea0003800000 */
[----:B-1----:R0:W5:Y:S01]  /*0eb0*/  LD.E R155, desc[UR36][R4.64] ;  /* 0x00000024049b7980 */ /* 0x002162000c101900 */
[----:B------:R-:W-:Y:S05]  /*0ec0*/  BRA `(.L_x_12) ;  /* 0x0000000000247947 */ /* 0x000fea0003800000 */
.L_x_11:
[----:B------:R-:W-:Y:S02]  /*0ed0*/  ULDC.64 UR4, c[0x0][0x590] ;  /* 0x0001640000047ab9 */ /* 0x000fe40000000a00 */
[----:B------:R-:W-:-:S04]  /*0ee0*/  ISETP.NE.U32.AND P0, PT, RZ, UR4, PT ;  /* 0x00000004ff007c0c */ /* 0x000fc8000bf05070 */
[----:B------:R-:W-:-:S13]  /*0ef0*/  ISETP.NE.AND.EX P0, PT, RZ, UR5, PT, P0 ;  /* 0x00000005ff007c0c */ /* 0x000fda000bf05300 */
[----:B------:R-:W-:Y:S05]  /*0f00*/  @!P0 BRA `(.L_x_13) ;  /* 0x00000000000c8947 */ /* 0x000fea0003800000 */
[----:B0-----:R-:W1:Y:S02]  /*0f10*/  LDC.64 R4, c[0x0][0x590] ;  /* 0x00016400ff047b82 */ /* 0x001e640000000a00 */
[----:B-1----:R1:W5:Y:S01]  /*0f20*/  LDG.E R155, desc[UR36][R4.64] ;  /* 0x00000024049b7981 */ /* 0x002362000c1e1900 */
[----:B------:R-:W-:Y:S05]  /*0f30*/  BRA `(.L_x_12) ;  /* 0x0000000000087947 */ /* 0x000fea0003800000 */
.L_x_13:
[----:B------:R-:W-:Y:S02]  /*0f40*/  ULDC UR4, c[0x0][0x584] ;  /* 0x0001610000047ab9 */ /* 0x000fe40000000800 */
[----:B-1----:R-:W-:-:S07]  /*0f50*/  IMAD.U32 R155, RZ, RZ, UR4 ;  /* 0x00000004ff9b7e24 */ /* 0x002fce000f8e00ff */
.L_x_12:
[----:B------:R-:W-:-:S13]  /*0f60*/  LOP3.LUT P0, RZ, R0, 0xff, RZ, 0xc0, !PT ;  /* 0x000000ff00ff7812 */ /* 0x000fda000780c0ff */
[----:B------:R-:W-:Y:S05]  /*0f70*/  @!P0 EXIT ;  /* 0x000000000000894d */ /* 0x000fea0003800000 */
[----:B------:R-:W-:Y:S01]  /*0f80*/  ULDC UR4, c[0x0][0x28c] ;  /* 0x0000a30000047ab9 */ /* 0x000fe20000000800 */
[----:B------:R-:W-:Y:S01]  /*0f90*/  LOP3.LUT R164, R19, 0x1, RZ, 0xfc, !PT ;  /* 0x0000000113a47812 */ /* 0x000fe200078efcff */
[----:B------:R-:W-:Y:S01]  /*0fa0*/  UIADD3 UR4, UR4, 0x1f, URZ ;  /* 0x0000001f04047890 */ /* 0x000fe2000fffe03f */
[----:B------:R-:W-:Y:S01]  /*0fb0*/  UMOV UR38, URZ ;  /* 0x0000003f00267c82 */ /* 0x000fe20008000000 */
[----:B------:R-:W-:Y:S02]  /*0fc0*/  UMOV UR39, URZ ;  /* 0x0000003f00277c82 */ /* 0x000fe40008000000 */
[----:B------:R-:W-:-:S04]  /*0fd0*/  USHF.R.S32.HI UR5, URZ, 0x1f, UR4 ;  /* 0x0000001f3f057899 */ /* 0x000fc80008011404 */
[----:B------:R-:W-:-:S04]  /*0fe0*/  ULEA.HI UR5, UR5, UR4, URZ, 0x5 ;  /* 0x0000000405057291 */ /* 0x000fc8000f8f283f */
[----:B------:R-:W-:-:S12]  /*0ff0*/  USHF.R.S32.HI UR40, URZ, 0x5, UR5 ;  /* 0x000000053f287899 */ /* 0x000fd80008011405 */
.L_x_285:
[----:B------:R-:W-:Y:S01]  /*1000*/  LOP3.LUT R0, R18, 0x80, RZ, 0xc0, !PT ;  /* 0x0000008012007812 */ /* 0x000fe200078ec0ff */
[----:B--2---:R-:W2:Y:S01]  /*1010*/  S2UR UR7, SR_CgaCtaId ;  /* 0x00000000000779c3 */ /* 0x004ea20000008800 */
[----:B------:R-:W-:Y:S02]  /*1020*/  UMOV UR6, 0x400 ;  /* 0x0000040000067882 */ /* 0x000fe40000000000 */
[----:B------:R-:W-:-:S06]  /*1030*/  SHF.R.U32.HI R0, RZ, 0x7, R0 ;  /* 0x00000007ff007819 */ /* 0x000fcc0000011600 */
[----:B---3--:R-:W3:Y:S01]  /*1040*/  SHFL.IDX PT, R0, R0, RZ, 0x1f ;  /* 0x00001fff00007589 */ /* 0x008ee200000e0000 */
[----:B--2---:R-:W-:Y:S01]  /*1050*/  ULEA UR42, UR7, UR6, 0x18 ;  /* 0x00000006072a7291 */ /* 0x004fe2000f8ec03f */
[----:B---3--:R-:W-:-:S13]  /*1060*/  R2UR UR4, R0 ;  /* 0x00000000000472ca */ /* 0x008fda00000e0000 */
[----:B------:R-:W-:-:S04]  /*1070*/  ULEA.HI UR5, UR4, UR4, URZ, 0x1 ;  /* 0x0000000404057291 */ /* 0x000fc8000f8f083f */
[----:B------:R-:W-:-:S04]  /*1080*/  ULOP3.LUT UR5, UR5, 0xffffe, URZ, 0xc0, !UPT ;  /* 0x000ffffe05057892 */ /* 0x000fc8000f8ec03f */
[----:B------:R-:W-:-:S03]  /*1090*/  UIADD3 UR5, UR4, -UR5, URZ ;  /* 0x8000000504057290 */ /* 0x000fc6000fffe03f */
[----:B------:R-:W-:Y:S01]  /*10a0*/  ULDC UR4, c[0x0][0x28c] ;  /* 0x0000a30000047ab9 */ /* 0x000fe20000000800 */
[----:B------:R-:W-:Y:S01]  /*10b0*/  ULEA UR5, UR5, UR42, 0xc ;  /* 0x0000002a05057291 */ /* 0x000fe2000f8e603f */
[----:B------:R-:W-:-:S03]  /*10c0*/  ISETP.LT.AND P0, PT, RZ, UR4, PT ;  /* 0x00000004ff007c0c */ /* 0x000fc6000bf01270 */
[----:B------:R-:W-:-:S04]  /*10d0*/  UIADD3 UR5, UR5, 0x180, URZ ;  /* 0x0000018005057890 */ /* 0x000fc8000fffe03f */
[----:B------:R-:W-:-:S04]  /*10e0*/  USHF.R.U32.HI UR5, URZ, 0x4, UR5 ;  /* 0x000000043f057899 */ /* 0x000fc80008011605 */
[----:B------:R-:W-:Y:S02]  /*10f0*/  ULOP3.LUT UR41, UR5, 0x3fff, URZ, 0xc0, !UPT ;  /* 0x00003fff05297892 */ /* 0x000fe4000f8ec03f */
[----:B-1--45:R-:W-:Y:S10]  /*1100*/  @P0 BRA `(.L_x_14) ;  /* 0x0000000000400947 */ /* 0x032ff40003800000 */
[----:B------:R-:W-:Y:S01]  /*1110*/  MOV R0, 0x0 ;  /* 0x0000000000007802 */ /* 0x000fe20000000f00 */
[----:B------:R-:W-:Y:S01]  /*1120*/  ULDC.64 UR4, c[0x4][0x68] ;  /* 0x01001a0000047ab9 */ /* 0x000fe20000000a00 */
[----:B------:R-:W-:Y:S01]  /*1130*/  ULDC.64 UR6, c[0x4][0x8] ;  /* 0x0100020000067ab9 */ /* 0x000fe20000000a00 */
[----:B01----:R-:W-:Y:S01]  /*1140*/  IMAD.U32 R4, RZ, RZ, UR4 ;  /* 0x00000004ff047e24 */ /* 0x003fe2000f8e00ff */
[----:B------:R0:W1:Y:S01]  /*1150*/  LDC.64 R14, c[0x4][R0] ;  /* 0x01000000000e7b82 */ /* 0x0000620000000a00 */
[----:B------:R-:W-:Y:S01]  /*1160*/  MOV R5, UR5 ;  /* 0x0000000500057c02 */ /* 0x000fe20008000f00 */
[----:B------:R-:W-:Y:S01]  /*1170*/  ULDC.64 UR4, c[0x4][0x70] ;  /* 0x01001c0000047ab9 */ /* 0x000fe20000000a00 */
[----:B------:R-:W-:Y:S02]  /*1180*/  IMAD.U32 R10, RZ, RZ, UR6 ;  /* 0x00000006ff0a7e24 */ /* 0x000fe4000f8e00ff */
[----:B------:R-:W-:Y:S02]  /*1190*/  IMAD.U32 R6, RZ, RZ, UR4 ;  /* 0x00000004ff067e24 */ /* 0x000fe4000f8e00ff */
[----:B------:R-:W-:-:S02]  /*11a0*/  IMAD.U32 R7, RZ, RZ, UR5 ;  /* 0x00000005ff077e24 */ /* 0x000fc4000f8e00ff */
[----:B------:R-:W-:Y:S02]  /*11b0*/  IMAD.U32 R11, RZ, RZ, UR7 ;  /* 0x00000007ff0b7e24 */ /* 0x000fe4000f8e00ff */
[----:B------:R-:W-:Y:S02]  /*11c0*/  IMAD.MOV.U32 R8, RZ, RZ, 0x1e1 ;  /* 0x000001e1ff087424 */ /* 0x000fe400078e00ff */
[----:B------:R-:W-:Y:S02]  /*11d0*/  IMAD.MOV.U32 R12, RZ, RZ, 0x1 ;  /* 0x00000001ff0c7424 */ /* 0x000fe400078e00ff */
[----:B0-----:R-:W-:-:S07]  /*11e0*/  IMAD.MOV.U32 R13, RZ, RZ, RZ ;  /* 0x000000ffff0d7224 */ /* 0x001fce00078e00ff */
[----:B------:R-:W-:-:S07]  /*11f0*/  LEPC R20, `(.L_x_14) ;  /* 0x000000001014794e */ /* 0x000fce0000000000 */
[----:B-1---5:R-:W-:Y:S05]  /*1200*/  CALL.ABS.NOINC R14 ;  /* 0x000000000e007343 */ /* 0x022fea0003c00000 */
.L_x_14:
[----:B------:R-:W-:-:S13]  /*1210*/  ISETP.NE.AND P0, PT, R164, 0x3, PT ;  /* 0x00000003a400780c */ /* 0x000fda0003f05270 */
[----:B------:R-:W-:Y:S05]  /*1220*/  @!P0 BRA `(.L_x_15) ;  /* 0x0000000000048947 */ /* 0x000fea0003800000 */
[----:B------:R-:W-:Y:S01]  /*1230*/  BPT.TRAP 0x1 ;  /* 0x000000040000795c */ /* 0x000fe20000300000 */
.L_x_15:
[----:B------:R-:W-:Y:S02]  /*1240*/  IMAD.U32 R3, RZ, RZ, UR39 ;  /* 0x00000027ff037e24 */ /* 0x000fe4000f8e00ff */
[----:B------:R-:W-:-:S03]  /*1250*/  IMAD.U32 R0, RZ, RZ, UR38 ;  /* 0x00000026ff007e24 */ /* 0x000fc6000f8e00ff */
[----:B------:R-:W-:Y:S02]  /*1260*/  LEA R3, R3, UR42, 0x3 ;  /* 0x0000002a03037c11 */ /* 0x000fe4000f8e18ff */
[----:B------:R-:W-:-:S04]  /*1270*/  SHF.L.U32 R0, R0, 0x1f, RZ ;  /* 0x0000001f00007819 */ /* 0x000fc800000006ff */
[----:B------:R2:W3:Y:S01]  /*1280*/  SYNCS.PHASECHK.TRANS64.TRYWAIT P1, [R3+URZ], R0 ;  /* 0x00000000030075a7 */ /* 0x0004e2000802017f */
[----:B------:R-:W-:Y:S05]  /*1290*/  @!P0 BRA `(.L_x_16) ;  /* 0x0000000000048947 */ /* 0x000fea0003800000 */
[----:B------:R-:W-:Y:S01]  /*12a0*/  BPT.TRAP 0x1 ;  /* 0x000000040000795c */ /* 0x000fe20000300000 */
.L_x_16:
[----:B---3--:R-:W-:Y:S05]  /*12b0*/  @P1 BRA `(.L_x_17) ;  /* 0x0000000000081947 */ /* 0x008fea0003800000 */
[----:B------:R-:W3:Y:S02]  /*12c0*/  SYNCS.PHASECHK.TRANS64.TRYWAIT P1, [R3+URZ], R0 ;  /* 0x00000000030075a7 */ /* 0x000ee4000802017f */
[----:B---3--:R-:W-:Y:S05]  /*12d0*/  @!P1 BRA `(.L_x_18) ;  /* 0x000000ac00f49947 */ /* 0x008fea0003800000 */
.L_x_17:
[----:B------:R-:W-:-:S04]  /*12e0*/  UISETP.LT.AND UP0, UPT, UR40, 0x1, UPT ;  /* 0x000000012800788c */ /* 0x000fc8000bf01270 */
[----:B------:R-:W-:-:S04]  /*12f0*/  USEL UR4, UR40, 0x1, UP0 ;  /* 0x0000000128047887 */ /* 0x000fc80008000000 */
[----:B------:R-:W-:-:S06]  /*1300*/  UIADD3 UR4, UR40, -UR4, URZ ;  /* 0x8000000428047290 */ /* 0x000fcc000fffe03f */
[----:B--23--:R-:W-:Y:S01]  /*1310*/  IMAD.U32 R0, RZ, RZ, UR4 ;  /* 0x00000004ff007e24 */ /* 0x00cfe2000f8e00ff */
[----:B------:R-:W-:Y:S05]  /*1320*/  WARPSYNC.ALL ;  /* 0x0000000000007948 */ /* 0x000fea0003800000 */
[----:B------:R-:W-:Y:S01]  /*1330*/  ISETP.GE.AND P1, PT, R0, 0x1, PT ;  /* 0x000000010000780c */ /* 0x000fe20003f26270 */
[----:B------:R-:W-:Y:S01]  /*1340*/  UIADD3 UR4, UR42, 0x24180, URZ ;  /* 0x000241802a047890 */ /* 0x000fe2000fffe03f */
[----:B------:R-:W-:Y:S01]  /*1350*/  WARPGROUP.ARRIVE ;  /* 0x00000000000079c5 */ /* 0x000fe20000000000 */
[----:B------:R-:W-:Y:S01]  /*1360*/  UMOV UR9, 0x80000020 ;  /* 0x8000002000097882 */ /* 0x000fe20000000000 */
[----:B------:R-:W-:Y:S01]  /*1370*/  UMOV UR11, 0x80000020 ;  /* 0x80000020000b7882 */ /* 0x000fe20000000000 */
[----:B------:R-:W-:-:S04]  /*1380*/  USHF.R.U32.HI UR4, URZ, 0x4, UR4 ;  /* 0x000000043f047899 */ /* 0x000fc80008011604 */
[----:B------:R-:W-:Y:S02]  /*1390*/  ULOP3.LUT UR5, UR4, 0x3fff, URZ, 0xc0, !UPT ;  /* 0x00003fff04057892 */ /* 0x000fe4000f8ec03f */
[----:B------:R-:W-:Y:S02]  /*13a0*/  ULOP3.LUT UR4, UR41, 0x10000, URZ, 0xfc, !UPT ;  /* 0x0001000029047892 */ /* 0x000fe4000f8efc3f */
[----:B------:R-:W-:Y:S02]  /*13b0*/  ULOP3.LUT UR5, UR5, 0x10000, URZ, 0xfc, !UPT ;  /* 0x0001000005057892 */ /* 0x000fe4000f8efc3f */
[----:B------:R-:W-:Y:S02]  /*13c0*/  ULEA UR6, UR39, UR4, 0xa ;  /* 0x0000000427067291 */ /* 0x000fe4000f8e503f */
[----:B------:R-:W-:-:S05]  /*13d0*/  ULEA UR7, UR39, UR5, 0x9 ;  /* 0x0000000527077291 */ /* 0x000fca000f8e483f */
[----:B------:R-:W-:Y:S02]  /*13e0*/  UMOV UR8, UR6 ;  /* 0x0000000600087c82 */ /* 0x000fe40008000000 */
[----:B------:R-:W-:Y:S02]  /*13f0*/  UMOV UR10, UR7 ;  /* 0x00000007000a7c82 */ /* 0x000fe40008000000 */
[----:B------:R-:W-:Y:S01]  /*1400*/  HGMMA.64x128x16.F32.BF16 R88, gdesc[UR8], RZ, !UPT, gsb0 ;  /* 0x01e00000085879f0 */ /* 0x000fe2000c0018ff */
[----:B------:R-:W-:Y:S01]  /*1410*/  UIADD3 UR8, UR6, 0x200, URZ ;  /* 0x0000020006087890 */ /* 0x000fe2000fffe03f */
[----:B------:R-:W-:Y:S01]  /*1420*/  UMOV UR9, 0x80000020 ;  /* 0x8000002000097882 */ /* 0x000fe20000000000 */
[----:B------:R-:W-:Y:S02]  /*1430*/  WARPGROUP.DEPBAR.LE gsb0, 0x0 ;  /* 0x00008000000079c5 */ /* 0x000fe40000010000 */
[----:B------:R-:W-:-:S07]  /*1440*/  WARPGROUP.ARRIVE ;  /* 0x00000000000079c5 */ /* 0x000fce0000000000 */
[----:B------:R-:W-:Y:S01]  /*1450*/  HGMMA.64x128x16.F32.BF16 R24, gdesc[UR8], RZ, !UPT, gsb0 ;  /* 0x01e00000081879f0 */ /* 0x000fe2000c0018ff */
[----:B------:R-:W-:Y:S02]  /*1460*/  UIADD3 UR8, UR6, 0x2, URZ ;  /* 0x0000000206087890 */ /* 0x000fe4000fffe03f */
[----:B------:R-:W-:Y:S01]  /*1470*/  UIADD3 UR10, UR7, 0x2, URZ ;  /* 0x00000002070a7890 */ /* 0x000fe2000fffe03f */
[----:B------:R-:W-:Y:S01]  /*1480*/  UMOV UR9, 0x80000020 ;  /* 0x8000002000097882 */ /* 0x000fe20000000000 */
[----:B------:R-:W-:Y:S01]  /*1490*/  UMOV UR11, 0x80000020 ;  /* 0x80000020000b7882 */ /* 0x000fe20000000000 */
[----:B------:R-:W-:Y:S02]  /*14a0*/  WARPGROUP.DEPBAR.LE gsb0, 0x0 ;  /* 0x00008000000079c5 */ /* 0x000fe40000010000 */
[----:B------:R-:W-:-:S06]  /*14b0*/  WARPGROUP.ARRIVE ;  /* 0x00000000000079c5 */ /* 0x000fcc0000000000 */
[----:B------:R-:W-:Y:S01]  /*14c0*/  HGMMA.64x128x16.F32.BF16 R88, gdesc[UR8], R88, gsb0 ;  /* 0x01e00000085879f0 */ /* 0x000fe20008001858 */
[----:B------:R-:W-:Y:S01]  /*14d0*/  UIADD3 UR8, UR6, 0x202, URZ ;  /* 0x0000020206087890 */ /* 0x000fe2000fffe03f */
[----:B------:R-:W-:Y:S01]  /*14e0*/  UMOV UR9, 0x80000020 ;  /* 0x8000002000097882 */ /* 0x000fe20000000000 */
[----:B------:R-:W-:Y:S02]  /*14f0*/  WARPGROUP.DEPBAR.LE gsb0, 0x0 ;  /* 0x00008000000079c5 */ /* 0x000fe40000010000 */
[----:B------:R-:W-:-:S07]  /*1500*/  WARPGROUP.ARRIVE ;  /* 0x00000000000079c5 */ /* 0x000fce0000000000 */
[----:B------:R-:W-:Y:S03]  /*1510*/  HGMMA.64x128x16.F32.BF16 R24, gdesc[UR8], R24, gsb0 ;  /* 0x01e00000081879f0 */ /* 0x000fe60008001818 */
[----:B------:R-:W-:Y:S02]  /*1520*/  WARPGROUP.DEPBAR.LE gsb0, 0x0 ;  /* 0x00008000000079c5 */ /* 0x000fe40000010000 */
[----:B------:R-:W-:Y:S05]  /*1530*/  @!P1 BRA `(.L_x_19) ;  /* 0x0000000400089947 */ /* 0x000fea0003800000 */
[----:B------:R-:W-:-:S04]  /*1540*/  UIADD3 UR6, UR39, 0x1, URZ ;  /* 0x0000000127067890 */ /* 0x000fc8000fffe03f */
[----:B------:R-:W-:-:S04]  /*1550*/  UISETP.NE.AND UP0, UPT, UR6, 0x9, UPT ;  /* 0x000000090600788c */ /* 0x000fc8000bf05270 */
[----:B------:R-:W-:Y:S02]  /*1560*/  USEL UR7, URZ, 0x1, UP0 ;  /* 0x000000013f077887 */ /* 0x000fe40008000000 */
[----:B------:R-:W-:Y:S02]  /*1570*/  USEL UR6, UR6, URZ, UP0 ;  /* 0x0000003f06067287 */ /* 0x000fe40008000000 */
[----:B------:R-:W-:-:S06]  /*1580*/  ULOP3.LUT UR7, UR38, UR7, URZ, 0x3c, !UPT ;  /* 0x0000000726077292 */ /* 0x000fcc000f8e3c3f */
[----:B01----:R-:W-:Y:S01]  /*1590*/  MOV R5, UR7 ;  /* 0x0000000700057c02 */ /* 0x003fe20008000f00 */
[----:B------:R-:W-:-:S06]  /*15a0*/  UMOV UR7, UR39 ;  /* 0x0000002700077c82 */ /* 0x000fcc0008000000 */
.L_x_26:
[----:B01----:R-:W-:Y:S05]  /*15b0*/  @!P0 BRA `(.L_x_20) ;  /* 0x0000000000048947 */ /* 0x003fea0003800000 */
[----:B------:R-:W-:Y:S01]  /*15c0*/  BPT.TRAP 0x1 ;  /* 0x000000040000795c */ /* 0x000fe20000300000 */
.L_x_20:
[----:B------:R-:W0:Y:S01]  /*15d0*/  S2UR UR9, SR_CgaCtaId ;  /* 0x00000000000979c3 */ /* 0x000e220000008800 */
[----:B------:R-:W-:Y:S01]  /*15e0*/  UMOV UR8, 0x400 ;  /* 0x0000040000087882 */ /* 0x000fe20000000000 */
[----:B------:R-:W-:Y:S01]  /*15f0*/  SHF.L.U32 R3, R5, 0x1f, RZ ;  /* 0x0000001f05037819 */ /* 0x000fe200000006ff */
[----:B0-----:R-:W-:-:S04]  /*1600*/  ULEA UR14, UR9, UR8, 0x18 ;  /* 0x00000008090e7291 */ /* 0x001fc8000f8ec03f */
[----:B------:R-:W-:-:S09]  /*1610*/  ULEA UR8, UR6, UR14, 0x3 ;  /* 0x0000000e06087291 */ /* 0x000fd2000f8e183f */
[----:B------:R0:W1:Y:S01]  /*1620*/  SYNCS.PHASECHK.TRANS64.TRYWAIT P1, [UR8], R3 ;  /* 0x00000003ff0075a7 */ /* 0x0000620008020148 */
[----:B------:R-:W-:Y:S05]  /*1630*/  @!P0 BRA `(.L_x_21) ;  /* 0x0000000000048947 */ /* 0x000fea0003800000 */
[----:B------:R-:W-:Y:S01]  /*1640*/  BPT.TRAP 0x1 ;  /* 0x000000040000795c */ /* 0x000fe20000300000 */
.L_x_21:
[----:B-1----:R-:W-:Y:S05]  /*1650*/  @P1 BRA `(.L_x_22) ;  /* 0x0000000000081947 */ /* 0x002fea0003800000 */
[----:B------:R-:W1:Y:S02]  /*1660*/  SYNCS.PHASECHK.TRANS64.TRYWAIT P1, [UR8], R3 ;  /* 0x00000003ff0075a7 */ /* 0x000e640008020148 */
[----:B-1----:R-:W-:Y:S05]  /*1670*/  @!P1 BRA `(.L_x_23) ;  /* 0x000000ac00209947 */ /* 0x002fea0003800000 */
.L_x_22:
[----:B------:R-:W-:Y:S01]  /*1680*/  ULEA UR12, UR6, UR4, 0xa ;  /* 0x00000004060c7291 */ /* 0x000fe2000f8e503f */
[----:B------:R-:W-:Y:S01]  /*1690*/  WARPGROUP.ARRIVE ;  /* 0x00000000000079c5 */ /* 0x000fe20000000000 */
[----:B------:R-:W-:Y:S01]  /*16a0*/  ULEA UR13, UR6, UR5, 0x9 ;  /* 0x00000005060d7291 */ /* 0x000fe2000f8e483f */
[----:B------:R-:W-:Y:S01]  /*16b0*/  UMOV UR9, 0x80000020 ;  /* 0x8000002000097882 */ /* 0x000fe20000000000 */
[----:B------:R-:W-:-:S03]  /*16c0*/  UMOV UR11, 0x80000020 ;  /* 0x80000020000b7882 */ /* 0x000fc60000000000 */
[----:B------:R-:W-:Y:S02]  /*16d0*/  UMOV UR8, UR12 ;  /* 0x0000000c00087c82 */ /* 0x000fe40008000000 */
[----:B------:R-:W-:Y:S02]  /*16e0*/  UMOV UR10, UR13 ;  /* 0x0000000d000a7c82 */ /* 0x000fe40008000000 */
[----:B------:R-:W-:Y:S01]  /*16f0*/  HGMMA.64x128x16.F32.BF16 R88, gdesc[UR8], R88, gsb0 ;  /* 0x01e00000085879f0 */ /* 0x000fe20008001858 */
[----:B------:R-:W-:Y:S01]  /*1700*/  UIADD3 UR8, UR12, 0x200, URZ ;  /* 0x000002000c087890 */ /* 0x000fe2000fffe03f */
[----:B------:R-:W-:Y:S01]  /*1710*/  UMOV UR9, 0x80000020 ;  /* 0x8000002000097882 */ /* 0x000fe20000000000 */
[----:B------:R-:W-:Y:S02]  /*1720*/  WARPGROUP.DEPBAR.LE gsb0, 0x0 ;  /* 0x00008000000079c5 */ /* 0x000fe40000010000 */
[----:B------:R-:W-:-:S07]  /*1730*/  WARPGROUP.ARRIVE ;  /* 0x00000000000079c5 */ /* 0x000fce0000000000 */
[----:B------:R-:W-:Y:S01]  /*1740*/  HGMMA.64x128x16.F32.BF16 R24, gdesc[UR8], R24, gsb0 ;  /* 0x01e00000081879f0 */ /* 0x000fe20008001818 */
        /* <DEDUP_REMOVED lines=14> */
[----:B------:R-:W-:Y:S01]  /*1830*/  BPT.TRAP 0x1 ;  /* 0x000000040000795c */ /* 0x000fe20000300000 */
.L_x_24:
[----:B------:R-:W-:Y:S01]  /*1840*/  ULEA UR8, UR7, UR14, 0x3 ;  /* 0x0000000e07087291 */ /* 0x000fe2000f8e183f */
[----:B------:R-:W-:-:S03]  /*1850*/  ISETP.GT.U32.AND P1, PT, R19, 0x1, PT ;  /* 0x000000011300780c */ /* 0x000fc60003f24070 */
[----:B------:R-:W-:-:S04]  /*1860*/  UIADD3 UR8, UR8, 0x48, URZ ;  /* 0x0000004808087890 */ /* 0x000fc8000fffe03f */
[----:B------:R-:W-:-:S09]  /*1870*/  UPRMT UR8, URZ, 0x654, UR8 ;  /* 0x000006543f087896 */ /* 0x000fd20008000008 */
[----:B------:R-:W-:Y:S01]  /*1880*/  SYNCS.ARRIVE.TRANS64.RED.A1T0 RZ, [UR8], RZ ;  /* 0x000000ffffff79a7 */ /* 0x000fe20008100408 */
[----:B------:R-:W-:Y:S05]  /*1890*/  @P1 BRA `(.L_x_25) ;  /* 0x0000000000041947 */ /* 0x000fea0003800000 */
[----:B------:R-:W-:Y:S01]  /*18a0*/  BPT.TRAP 0x1 ;  /* 0x000000040000795c */ /* 0x000fe20000300000 */
.L_x_25:
[----:B------:R-:W-:Y:S01]  /*18b0*/  UIADD3 UR6, UR6, 0x1, URZ ;  /* 0x0000000106067890 */ /* 0x000fe2000fffe03f */
[C---:B------:R-:W-:Y:S01]  /*18c0*/  ISETP.GT.AND P1, PT, R0.reuse, 0x1, PT ;  /* 0x000000010000780c */ /* 0x040fe20003f24270 */
[----:B------:R-:W-:Y:S01]  /*18d0*/  UIADD3 UR7, UR7, 0x1, URZ ;  /* 0x0000000107077890 */ /* 0x000fe2000fffe03f */
[----:B------:R-:W-:Y:S01]  /*18e0*/  VIADD R0, R0, 0xffffffff ;  /* 0xffffffff00007836 */ /* 0x000fe20000000000 */
[----:B------:R-:W-:Y:S02]  /*18f0*/  UISETP.NE.AND UP0, UPT, UR6, 0x9, UPT ;  /* 0x000000090600788c */ /* 0x000fe4000bf05270 */
[----:B------:R-:W-:Y:S02]  /*1900*/  UISETP.NE.AND UP1, UPT, UR7, 0x9, UPT ;  /* 0x000000090700788c */ /* 0x000fe4000bf25270 */
[----:B------:R-:W-:Y:S02]  /*1910*/  USEL UR8, URZ, 0x1, UP0 ;  /* 0x000000013f087887 */ /* 0x000fe40008000000 */
[----:B------:R-:W-:-:S02]  /*1920*/  USEL UR6, UR6, URZ, UP0 ;  /* 0x0000003f06067287 */ /* 0x000fc40008000000 */
[----:B------:R-:W-:Y:S02]  /*1930*/  USEL UR7, UR7, URZ, UP1 ;  /* 0x0000003f07077287 */ /* 0x000fe40008800000 */
[----:B------:R-:W-:Y:S01]  /*1940*/  LOP3.LUT R5, R5, UR8, RZ, 0x3c, !PT ;  /* 0x0000000805057c12 */ /* 0x000fe2000f8e3cff */
[----:B------:R-:W-:Y:S09]  /*1950*/  @P1 BRA `(.L_x_26) ;  /* 0xfffffffc00141947 */ /* 0x000ff2000383ffff */
.L_x_19:
[----:B------:R-:W2:Y:S02]  /*1960*/  LDC R0, c[0x0][0x28c] ;  /* 0x0000a300ff007b82 */ /* 0x000ea40000000800 */
[----:B--2---:R-:W-:-:S13]  /*1970*/  ISETP.GE.AND P1, PT, R0, 0x1, PT ;  /* 0x000000010000780c */ /* 0x004fda0003f26270 */
[----:B------:R-:W-:Y:S05]  /*1980*/  @!P1 BRA `(.L_x_27) ;  /* 0x0000000000489947 */ /* 0x000fea0003800000 */
[----:B------:R-:W-:Y:S05]  /*1990*/  @!P0 BRA `(.L_x_28) ;  /* 0x0000000000048947 */ /* 0x000fea0003800000 */
[----:B------:R-:W-:Y:S01]  /*19a0*/  BPT.TRAP 0x1 ;  /* 0x000000040000795c */ /* 0x000fe20000300000 */
.L_x_28:
[----:B------:R-:W2:Y:S01]  /*19b0*/  S2UR UR7, SR_CgaCtaId ;  /* 0x00000000000779c3 */ /* 0x000ea20000008800 */
[----:B------:R-:W-:Y:S01]  /*19c0*/  UISETP.LT.AND UP0, UPT, UR40, 0x1, UPT ;  /* 0x000000012800788c */ /* 0x000fe2000bf01270 */
[----:B------:R-:W-:-:S03]  /*19d0*/  ISETP.GT.U32.AND P0, PT, R19, 0x1, PT ;  /* 0x000000011300780c */ /* 0x000fc60003f04070 */
[----:B------:R-:W-:-:S04]  /*19e0*/  USEL UR6, UR40, 0x1, UP0 ;  /* 0x0000000128067887 */ /* 0x000fc80008000000 */
[----:B------:R-:W-:-:S04]  /*19f0*/  UIADD3 UR6, UR39, UR40, -UR6 ;  /* 0x0000002827067290 */ /* 0x000fc8000fffe806 */
[----:B------:R-:W-:-:S04]  /*1a00*/  UIMAD.WIDE.U32 UR4, UR6, 0x38e38e39, URZ ;  /* 0x38e38e39060478a5 */ /* 0x000fc8000f8e003f */
[----:B------:R-:W-:-:S03]  /*1a10*/  USHF.R.U32.HI UR4, URZ, 0x1, UR5 ;  /* 0x000000013f047899 */ /* 0x000fc60008011605 */
[----:B------:R-:W-:Y:S01]  /*1a20*/  UMOV UR5, 0x400 ;  /* 0x0000040000057882 */ /* 0x000fe20000000000 */
[----:B------:R-:W-:Y:S02]  /*1a30*/  UIMAD UR6, UR4, -0x9, UR6 ;  /* 0xfffffff7040678a4 */ /* 0x000fe4000f8e0206 */
[----:B--2---:R-:W-:-:S04]  /*1a40*/  ULEA UR5, UR7, UR5, 0x18 ;  /* 0x0000000507057291 */ /* 0x004fc8000f8ec03f */
[----:B------:R-:W-:-:S04]  /*1a50*/  ULEA UR6, UR6, UR5, 0x3 ;  /* 0x0000000506067291 */ /* 0x000fc8000f8e183f */
[----:B------:R-:W-:-:S04]  /*1a60*/  UIADD3 UR6, UR6, 0x48, URZ ;  /* 0x0000004806067890 */ /* 0x000fc8000fffe03f */
[----:B------:R-:W-:-:S09]  /*1a70*/  UPRMT UR6, URZ, 0x654, UR6 ;  /* 0x000006543f067896 */ /* 0x000fd20008000006 */
[----:B------:R-:W-:Y:S01]  /*1a80*/  SYNCS.ARRIVE.TRANS64.RED.A1T0 RZ, [UR6], RZ ;  /* 0x000000ffffff79a7 */ /* 0x000fe20008100406 */
[----:B------:R-:W-:Y:S05]  /*1a90*/  @P0 BRA `(.L_x_27) ;  /* 0x0000000000040947 */ /* 0x000fea0003800000 */
[----:B------:R-:W-:Y:S01]  /*1aa0*/  BPT.TRAP 0x1 ;  /* 0x000000040000795c */ /* 0x000fe20000300000 */
.L_x_27:
[----:B------:R-:W2:Y:S01]  /*1ab0*/  LDC R6, c[0x0][0x288] ;  /* 0x0000a200ff067b82 */ /* 0x000ea20000000800 */
[----:B01----:R-:W-:Y:S01]  /*1ac0*/  LOP3.LUT R4, R18, 0x60, RZ, 0xc0, !PT ;  /* 0x0000006012047812 */ /* 0x003fe200078ec0ff */
[----:B------:R-:W-:Y:S01]  /*1ad0*/  IMAD.SHL.U32 R13, R153, 0x80, RZ ;  /* 0x00000080990d7824 */ /* 0x000fe200078e00ff */
[----:B------:R-:W-:Y:S01]  /*1ae0*/  UIADD3 UR39, UR40, UR39, URZ ;  /* 0x0000002728277290 */ /* 0x000fe2000fffe03f */
[----:B------:R-:W-:Y:S01]  /*1af0*/  SHF.R.U32.HI R3, RZ, 0x2, R18 ;  /* 0x00000002ff037819 */ /* 0x000fe20000011612 */
[----:B------:R-:W-:Y:S01]  /*1b00*/  IMAD.SHL.U32 R15, R152, 0x100, RZ ;  /* 0x00000100980f7824 */ /* 0x000fe200078e00ff */
[----:B------:R-:W-:Y:S01]  /*1b10*/  SHF.R.U32.HI R10, RZ, 0x1, R4 ;  /* 0x00000001ff0a7819 */ /* 0x000fe20000011604 */
[----:B------:R-:W-:Y:S01]  /*1b20*/  UISETP.GT.U32.AND UP0, UPT, UR39, 0x8, UPT ;  /* 0x000000082700788c */ /* 0x000fe2000bf04070 */
[----:B------:R-:W-:Y:S01]  /*1b30*/  LOP3.LUT R4, R18, 0x3, RZ, 0xc0, !PT ;  /* 0x0000000312047812 */ /* 0x000fe200078ec0ff */
[----:B------:R-:W-:Y:S01]  /*1b40*/  ULDC UR7, c[0x0][0x284] ;  /* 0x0000a10000077ab9 */ /* 0x000fe20000000800 */
[----:B------:R-:W-:Y:S01]  /*1b50*/  LOP3.LUT R0, R22, 0x1, RZ, 0xc0, !PT ;  /* 0x0000000116007812 */ /* 0x000fe200078ec0ff */
[----:B------:R-:W-:Y:S01]  /*1b60*/  UISETP.LT.U32.AND UP0, UPT, UR40, 0x9, UP0 ;  /* 0x000000092800788c */ /* 0x000fe20008701070 */
[----:B------:R-:W-:Y:S01]  /*1b70*/  LOP3.LUT R3, R3, 0x7, RZ, 0xc0, !PT ;  /* 0x0000000703037812 */ /* 0x000fe200078ec0ff */
[----:B------:R-:W-:Y:S01]  /*1b80*/  UISETP.GE.U32.AND UP1, UPT, UR40, 0x9, UPT ;  /* 0x000000092800788c */ /* 0x000fe2000bf26070 */
[----:B------:R-:W-:Y:S01]  /*1b90*/  SHF.R.S32.HI R21, RZ, 0x1f, R23 ;  /* 0x0000001fff157819 */ /* 0x000fe20000011417 */
[----:B------:R-:W-:Y:S01]  /*1ba0*/  IMAD.SHL.U32 R8, R0, 0x40, RZ ;  /* 0x0000004000087824 */ /* 0x000fe200078e00ff */
[----:B------:R-:W-:Y:S01]  /*1bb0*/  IADD3 R5, RZ, -R10, -R3 ;  /* 0x8000000aff057210 */ /* 0x000fe20007ffe803 */
[----:B------:R-:W-:Y:S01]  /*1bc0*/  ULDC.64 UR8, c[0x0][0x5d0] ;  /* 0x0001740000087ab9 */ /* 0x000fe20000000a00 */
[----:B------:R-:W-:-:S02]  /*1bd0*/  UIMAD.WIDE.U32 UR4, UR39, 0x38e38e39, URZ ;  /* 0x38e38e39270478a5 */ /* 0x000fc4000f8e003f */
[----:B------:R-:W-:Y:S01]  /*1be0*/  USEL UR6, URZ, 0x1, !UP0 ;  /* 0x000000013f067887 */ /* 0x000fe2000c000000 */
[----:B------:R-:W-:Y:S01]  /*1bf0*/  LOP3.LUT R3, R8, 0x40, R3, 0xe2, !PT ;  /* 0x0000004008037812 */ /* 0x000fe200078ee203 */
[----:B------:R-:W-:Y:S01]  /*1c00*/  IMAD.WIDE R8, R152, 0x100, RZ ;  /* 0x0000010098087825 */ /* 0x000fe200078e02ff */
[----:B------:R-:W-:Y:S01]  /*1c10*/  USHF.R.U32.HI UR4, URZ, 0x1, UR5 ;  /* 0x000000013f047899 */ /* 0x000fe20008011605 */
[----:B--2---:R-:W-:Y:S01]  /*1c20*/  ISETP.GE.AND P0, PT, R13, R6, PT ;  /* 0x000000060d00720c */ /* 0x004fe20003f06270 */
[----:B------:R-:W-:Y:S01]  /*1c30*/  ULOP3.LUT UR38, UR38, UR6, URZ, 0x3c, !UPT ;  /* 0x0000000626267292 */ /* 0x000fe2000f8e3c3f */
[----:B------:R-:W-:Y:S01]  /*1c40*/  IMAD R12, R4, -0x2, R6 ;  /* 0xfffffffe040c7824 */ /* 0x000fe200078e0206 */
[----:B------:R-:W-:Y:S01]  /*1c50*/  LOP3.LUT R153, R8, R3, R10, 0xfe, !PT ;  /* 0x0000000308997212 */ /* 0x000fe200078efe0a */
[----:B------:R-:W-:Y:S01]  /*1c60*/  IMAD.SHL.U32 R6, R18, 0x2, RZ ;  /* 0x0000000212067824 */ /* 0x000fe200078e00ff */
[----:B------:R-:W-:Y:S01]  /*1c70*/  ISETP.GE.OR P0, PT, R15, UR7, P0 ;  /* 0x000000070f007c0c */ /* 0x000fe20008706670 */
[----:B------:R-:W-:Y:S01]  /*1c80*/  IMAD R4, R21, UR8, RZ ;  /* 0x0000000815047c24 */ /* 0x000fe2000f8e02ff */
[----:B------:R-:W-:Y:S01]  /*1c90*/  UIMAD UR39, UR4, -0x9, UR39 ;  /* 0xfffffff7042778a4 */ /* 0x000fe2000f8e0227 */
[----:B------:R-:W-:Y:S01]  /*1ca0*/  IMAD R0, R0, -0x40, R5 ;  /* 0xffffffc000007824 */ /* 0x000fe200078e0205 */
[----:B------:R-:W-:Y:S01]  /*1cb0*/  LOP3.LUT R6, R13, 0x6, R6, 0xf8, !PT ;  /* 0x000000060d067812 */ /* 0x000fe200078ef806 */
[----:B------:R-:W-:Y:S01]  /*1cc0*/  IMAD R11, R23, UR9, R4 ;  /* 0x00000009170b7c24 */ /* 0x000fe2000f8e0204 */
[----:B------:R-:W-:Y:S01]  /*1cd0*/  @UP1 ULOP3.LUT UR38, UR38, 0x1, UR4, 0x78, !UPT ;  /* 0x0000000126261892 */ /* 0x000fe2000f8e7804 */
[----:B------:R-:W-:Y:S01]  /*1ce0*/  IMAD.MOV.U32 R152, RZ, RZ, -0x1 ;  /* 0xffffffffff987424 */ /* 0x000fe200078e00ff */
[----:B------:R-:W-:-:S02]  /*1cf0*/  SHF.R.S32.HI R7, RZ, 0x1f, R6 ;  /* 0x0000001fff077819 */ /* 0x000fc40000011406 */
[----:B------:R-:W-:Y:S01]  /*1d00*/  IADD3 R3, -R15, UR7, R0 ;  /* 0x000000070f037c10 */ /* 0x000fe2000fffe100 */
[----:B------:R-:W-:Y:S02]  /*1d10*/  IMAD.IADD R0, R12, 0x1, -R13 ;  /* 0x000000010c007824 */ /* 0x000fe400078e0a0d */
[----:B------:R-:W-:-:S04]  /*1d20*/  IMAD.WIDE.U32 R4, R23, UR8, R6 ;  /* 0x0000000817047c25 */ /* 0x000fc8000f8e0006 */
[----:B------:R-:W-:Y:S02]  /*1d30*/  IMAD.IADD R11, R5, 0x1, R11 ;  /* 0x00000001050b7824 */ /* 0x000fe400078e020b */
[----:B------:R-:W-:Y:S01]  /*1d40*/  IMAD.MOV.U32 R10, RZ, RZ, R4 ;  /* 0x000000ffff0a7224 */ /* 0x000fe200078e0004 */
[----:B------:R-:W-:Y:S06]  /*1d50*/  @P0 BRA `(.L_x_29) ;  /* 0x00000084006c0947 */ /* 0x000fec0003800000 */
[----:B------:R-:W0:Y:S01]  /*1d60*/  LDC.64 R4, c[0x0][0x5c8] ;  /* 0x00017200ff047b82 */ /* 0x000e220000000a00 */
[----:B-----5:R-:W-:Y:S01]  /*1d70*/  FSETP.NEU.AND P0, PT, R155, RZ, PT ;  /* 0x000000ff9b00720b */ /* 0x020fe20003f0d000 */
[----:B------:R-:W-:Y:S01]  /*1d80*/  BSSY B0, `(.L_x_29) ;  /* 0x0000858000007945 */ /* 0x000fe20003800000 */
[----:B------:R-:W-:-:S04]  /*1d90*/  ISETP.GT.AND P3, PT, R3, RZ, PT ;  /* 0x000000ff0300720c */ /* 0x000fc80003f64270 */
[----:B------:R-:W-:Y:S01]  /*1da0*/  ISETP.GT.AND P1, PT, R0, RZ, P3 ;  /* 0x000000ff0000720c */ /* 0x000fe20001f24270 */
[-C--:B0-----:R-:W-:Y:S02]  /*1db0*/  IMAD R12, R9, R4.reuse, RZ ;  /* 0x00000004090c7224 */ /* 0x081fe400078e02ff */
[----:B------:R-:W-:-:S04]  /*1dc0*/  IMAD.WIDE.U32 R166, R153, R4, R10 ;  /* 0x0000000499a67225 */ /* 0x000fc800078e000a */
[----:B------:R-:W-:-:S04]  /*1dd0*/  IMAD R11, R153, R5, R12 ;  /* 0x00000005990b7224 */ /* 0x000fc800078e020c */
[----:B------:R-:W-:Y:S01]  /*1de0*/  IMAD.IADD R169, R167, 0x1, R11 ;  /* 0x00000001a7a97824 */ /* 0x000fe200078e020b */
[----:B------:R-:W-:Y:S06]  /*1df0*/  @!P0 BRA `(.L_x_30) ;  /* 0x00000060000c8947 */ /* 0x000fec0003800000 */
[----:B------:R-:W0:Y:S01]  /*1e00*/  LDC.64 R12, c[0x0][0x5b8] ;  /* 0x00016e00ff0c7b82 */ /* 0x000e220000000a00 */
[----:B------:R-:W-:-:S07]  /*1e10*/  ULDC.64 UR4, c[0x0][0x5c0] ;  /* 0x0001700000047ab9 */ /* 0x000fce0000000a00 */
[----:B------:R-:W1:Y:S08]  /*1e20*/  LDC.64 R14, c[0x0][0x5b0] ;  /* 0x00016c00ff0e7b82 */ /* 0x000e700000000a00 */
[----:B------:R-:W2:Y:S01]  /*1e30*/  LDC.64 R10, c[0x0][0x5a8] ;  /* 0x00016a00ff0a7b82 */ /* 0x000ea20000000a00 */
[----:B0-----:R-:W-:-:S04]  /*1e40*/  IMAD R20, R21, R12, RZ ;  /* 0x0000000c15147224 */ /* 0x001fc800078e02ff */
[C---:B------:R-:W-:Y:S02]  /*1e50*/  IMAD R13, R23.reuse, R13, R20 ;  /* 0x0000000d170d7224 */ /* 0x040fe400078e0214 */
[----:B------:R-:W-:-:S04]  /*1e60*/  IMAD.WIDE.U32 R20, R23, R12, R6 ;  /* 0x0000000c17147225 */ /* 0x000fc800078e0006 */
[----:B-1----:R-:W-:Y:S01]  /*1e70*/  IMAD R156, R9, R14, RZ ;  /* 0x0000000e099c7224 */ /* 0x002fe200078e02ff */
[----:B------:R-:W-:-:S03]  /*1e80*/  IADD3 R157, R21, R13, RZ ;  /* 0x0000000d159d7210 */ /* 0x000fc60007ffe0ff */
[----:B------:R-:W-:Y:S02]  /*1e90*/  IMAD R167, R153, R15, R156 ;  /* 0x0000000f99a77224 */ /* 0x000fe400078e029c */
[----:B------:R-:W-:-:S04]  /*1ea0*/  IMAD.MOV.U32 R156, RZ, RZ, R20 ;  /* 0x000000ffff9c7224 */ /* 0x000fc800078e0014 */
[----:B------:R-:W-:-:S04]  /*1eb0*/  IMAD.WIDE.U32 R158, R153, R14, R156 ;  /* 0x0000000e999e7225 */ /* 0x000fc800078e009c */
[----:B------:R-:W-:Y:S01]  /*1ec0*/  IMAD.IADD R159, R159, 0x1, R167 ;  /* 0x000000019f9f7824 */ /* 0x000fe200078e02a7 */
[----:B--2---:R-:W-:-:S04]  /*1ed0*/  LEA R160, P0, R158, R10, 0x1 ;  /* 0x0000000a9ea07211 */ /* 0x004fc800078008ff */
[----:B------:R-:W-:-:S05]  /*1ee0*/  LEA.HI.X R161, R158, R11, R159, 0x1, P0 ;  /* 0x0000000b9ea17211 */ /* 0x000fca00000f0c9f */
[----:B------:R-:W2:Y:S01]  /*1ef0*/  @P1 LDG.E.LTC128B.U16 R165, desc[UR36][R160.64] ;  /* 0x00000024a0a51981 */ /* 0x000ea2000c1e1520 */
[----:B------:R-:W-:Y:S01]  /*1f00*/  IMAD.WIDE.U32 R162, R153, R14, R6 ;  /* 0x0000000e99a27225 */ /* 0x000fe200078e0006 */
[----:B------:R-:W-:Y:S01]  /*1f10*/  ISETP.GT.AND P2, PT, R0, 0x1, P3 ;  /* 0x000000010000780c */ /* 0x000fe20001f44270 */
[----:B------:R-:W-:Y:S02]  /*1f20*/  BSSY B1, `(.L_x_31) ;  /* 0x0000012000017945 */ /* 0x000fe40003800000 */
[----:B------:R-:W-:Y:S02]  /*1f30*/  IMAD.IADD R163, R167, 0x1, R163 ;  /* 0x00000001a7a37824 */ /* 0x000fe400078e02a3 */
[----:B------:R-:W-:-:S04]  /*1f40*/  IMAD.WIDE.U32 R162, R23, R12, R162 ;  /* 0x0000000c17a27225 */ /* 0x000fc800078e00a2 */
[----:B--2---:R-:W-:-:S04]  /*1f50*/  IMAD.U32 R158, R165, 0x10000, RZ ;  /* 0x00010000a59e7824 */ /* 0x004fc800078e00ff */
[----:B------:R-:W-:Y:S01]  /*1f60*/  FMUL R159, R158, R155 ;  /* 0x0000009b9e9f7220 */ /* 0x000fe20000400000 */
[----:B------:R-:W-:-:S03]  /*1f70*/  LEA R158, P0, R166, UR4, 0x1 ;  /* 0x00000004a69e7c11 */ /* 0x000fc6000f8008ff */
[----:B------:R-:W-:Y:S01]  /*1f80*/  FFMA R159, R88, R154, R159 ;  /* 0x0000009a589f7223 */ /* 0x000fe2000000009f */
[----:B------:R-:W-:-:S04]  /*1f90*/  IMAD.IADD R88, R13, 0x1, R163 ;  /* 0x000000010d587824 */ /* 0x000fc800078e02a3 */
[----:B------:R-:W-:Y:S02]  /*1fa0*/  F2FP.BF16.F32.PACK_AB R161, RZ, R159 ;  /* 0x0000009fffa1723e */ /* 0x000fe400000010ff */
[----:B------:R-:W-:Y:S02]  /*1fb0*/  LEA.HI.X R159, R166, UR5, R169, 0x1, P0 ;  /* 0x00000005a69f7c11 */ /* 0x000fe400080f0ca9 */
[----:B------:R-:W-:Y:S02]  /*1fc0*/  PRMT R163, R161, 0x7610, R163 ;  /* 0x00007610a1a37816 */ /* 0x000fe400000000a3 */
[----:B------:R-:W-:-:S03]  /*1fd0*/  LEA R160, P0, R162, R10, 0x1 ;  /* 0x0000000aa2a07211 */ /* 0x000fc600078008ff */
[----:B------:R0:W-:Y:S01]  /*1fe0*/  @P1 STG.E.U16 desc[UR36][R158.64], R163 ;  /* 0x000000a39e001986 */ /* 0x0001e2000c101524 */
[----:B------:R-:W-:Y:S01]  /*1ff0*/  LEA.HI.X R161, R162, R11, R88, 0x1, P0 ;  /* 0x0000000ba2a17211 */ /* 0x000fe200000f0c58 */
[C---:B------:R-:W-:Y:S01]  /*2000*/  IMAD.SHL.U32 R162, R14.reuse, 0x8, RZ ;  /* 0x000000080ea27824 */ /* 0x040fe200078e00ff */
[----:B0-----:R-:W-:Y:S01]  /*2010*/  SHF.L.U64.HI R163, R14, 0x3, R15 ;  /* 0x000000030ea37819 */ /* 0x001fe2000001020f */
[----:B------:R-:W-:Y:S06]  /*2020*/  @!P2 BRA `(.L_x_32) ;  /* 0x000000000004a947 */ /* 0x000fec0003800000 */
[----:B------:R0:W5:Y:S02]  /*2030*/  LDG.E.LTC128B.U16 R165, desc[UR36][R160.64+0x2] ;  /* 0x00000224a0a57981 */ /* 0x000164000c1e1520 */
.L_x_32:
[----:B------:R-:W-:Y:S05]  /*2040*/  BSYNC B1 ;  /* 0x0000000000017941 */ /* 0x000fea0003800000 */
.L_x_31:
[----:B-----5:R-:W-:Y:S01]  /*2050*/  IMAD.U32 R88, R165, 0x10000, RZ ;  /* 0x00010000a5587824 */ /* 0x020fe200078e00ff */
[----:B------:R-:W-:Y:S01]  /*2060*/  ISETP.GT.AND P0, PT, R3, 0x8, PT ;  /* 0x000000080300780c */ /* 0x000fe20003f04270 */
[----:B------:R-:W-:Y:S01]  /*2070*/  IMAD.WIDE.U32 R170, R153, R14, R162 ;  /* 0x0000000e99aa7225 */ /* 0x000fe200078e00a2 */
[----:B------:R-:W-:-:S03]  /*2080*/  PRMT R172, R165, 0x7610, R172 ;  /* 0x00007610a5ac7816 */ /* 0x000fc600000000ac */
[----:B------:R-:W-:Y:S01]  /*2090*/  FMUL R88, R88, R155 ;  /* 0x0000009b58587220 */ /* 0x000fe20000400000 */
[----:B------:R-:W-:Y:S01]  /*20a0*/  ISETP.GT.AND P1, PT, R0, RZ, P0 ;  /* 0x000000ff0000720c */ /* 0x000fe20000724270 */
[----:B------:R-:W-:Y:S01]  /*20b0*/  IMAD.IADD R169, R167, 0x1, R171 ;  /* 0x00000001a7a97824 */ /* 0x000fe200078e02ab */
[----:B------:R-:W-:Y:S01]  /*20c0*/  IADD3 R166, P4, R20, R170, RZ ;  /* 0x000000aa14a67210 */ /* 0x000fe20007f9e0ff */
[----:B------:R-:W-:-:S04]  /*20d0*/  FFMA R89, R89, R154, R88 ;  /* 0x0000009a59597223 */ /* 0x000fc80000000058 */
[----:B------:R-:W-:Y:S01]  /*20e0*/  IMAD.X R167, R169, 0x1, R157, P4 ;  /* 0x00000001a9a77824 */ /* 0x000fe200020e069d */
[----:B------:R-:W-:Y:S02]  /*20f0*/  F2FP.BF16.F32.PACK_AB R168, RZ, R89 ;  /* 0x00000059ffa8723e */ /* 0x000fe400000010ff */
[----:B------:R-:W-:Y:S02]  /*2100*/  LEA R88, P4, R166, R10, 0x1 ;  /* 0x0000000aa6587211 */ /* 0x000fe400078808ff */
[----:B------:R-:W-:Y:S02]  /*2110*/  PRMT R171, R168, 0x7610, R171 ;  /* 0x00007610a8ab7816 */ /* 0x000fe400000000ab */
[----:B------:R-:W-:-:S03]  /*2120*/  LEA.HI.X R89, R166, R11, R167, 0x1, P4 ;  /* 0x0000000ba6597211 */ /* 0x000fc600020f0ca7 */
[----:B------:R1:W-:Y:S04]  /*2130*/  @P2 STG.E.U16 desc[UR36][R158.64+0x2], R171 ;  /* 0x000002ab9e002986 */ /* 0x0003e8000c101524 */
[----:B------:R2:W3:Y:S01]  /*2140*/  @P1 LDG.E.LTC128B.U16 R172, desc[UR36][R88.64] ;  /* 0x0000002458ac1981 */ /* 0x0004e2000c1e1520 */
[----:B------:R-:W-:Y:S01]  /*2150*/  IMAD.SHL.U32 R165, R4, 0x10, RZ ;  /* 0x0000001004a57824 */ /* 0x000fe200078e00ff */
[----:B------:R-:W-:Y:S01]  /*2160*/  IADD3 R170, P2, R6, R170, RZ ;  /* 0x000000aa06aa7210 */ /* 0x000fe20007f5e0ff */
[----:B------:R-:W-:Y:S03]  /*2170*/  BSSY B1, `(.L_x_33) ;  /* 0x0000011000017945 */ /* 0x000fe60003800000 */
[----:B------:R-:W-:-:S02]  /*2180*/  IADD3 R168, P4, R165, R158, RZ ;  /* 0x0000009ea5a87210 */ /* 0x000fc40007f9e0ff */
[----:B-1----:R-:W-:Y:S02]  /*2190*/  IADD3.X R171, R7, R169, RZ, P2, !PT ;  /* 0x000000a907ab7210 */ /* 0x002fe400017fe4ff */
[----:B------:R-:W-:Y:S01]  /*21a0*/  ISETP.GT.AND P2, PT, R0, 0x1, P0 ;  /* 0x000000010000780c */ /* 0x000fe20000744270 */
[----:B------:R-:W-:-:S03]  /*21b0*/  IMAD.WIDE.U32 R170, R23, R12, R170 ;  /* 0x0000000c17aa7225 */ /* 0x000fc600078e00aa */
[----:B--2---:R-:W-:Y:S01]  /*21c0*/  LEA R88, P5, R170, R10, 0x1 ;  /* 0x0000000aaa587211 */ /* 0x004fe200078a08ff */
[----:B---3--:R-:W-:-:S04]  /*21d0*/  IMAD.U32 R166, R172, 0x10000, RZ ;  /* 0x00010000aca67824 */ /* 0x008fc800078e00ff */
[----:B------:R-:W-:Y:S01]  /*21e0*/  FMUL R167, R166, R155 ;  /* 0x0000009ba6a77220 */ /* 0x000fe20000400000 */
[----:B------:R-:W-:-:S03]  /*21f0*/  IMAD.IADD R166, R13, 0x1, R171 ;  /* 0x000000010da67824 */ /* 0x000fc600078e02ab */
[----:B------:R-:W-:Y:S01]  /*2200*/  FFMA R90, R90, R154, R167 ;  /* 0x0000009a5a5a7223 */ /* 0x000fe200000000a7 */
[----:B------:R-:W-:Y:S02]  /*2210*/  SHF.L.U64.HI R167, R4, 0x4, R5 ;  /* 0x0000000404a77819 */ /* 0x000fe40000010205 */
[----:B------:R-:W-:Y:S02]  /*2220*/  LEA.HI.X R89, R170, R11, R166, 0x1, P5 ;  /* 0x0000000baa597211 */ /* 0x000fe400028f0ca6 */
[----:B------:R-:W-:Y:S01]  /*2230*/  F2FP.BF16.F32.PACK_AB R90, RZ, R90 ;  /* 0x0000005aff5a723e */ /* 0x000fe200000010ff */
[----:B------:R-:W-:-:S05]  /*2240*/  IMAD.X R169, R167, 0x1, R159, P4 ;  /* 0x00000001a7a97824 */ /* 0x000fca00020e069f */
[----:B------:R1:W-:Y:S01]  /*2250*/  @P1 STG.E.U16 desc[UR36][R168.64], R90 ;  /* 0x0000005aa8001986 */ /* 0x0003e2000c101524 */
[----:B------:R-:W-:Y:S05]  /*2260*/  @!P2 BRA `(.L_x_34) ;  /* 0x000000000004a947 */ /* 0x000fea0003800000 */
[----:B------:R2:W5:Y:S02]  /*2270*/  LDG.E.LTC128B.U16 R172, desc[UR36][R88.64+0x2] ;  /* 0x0000022458ac7981 */ /* 0x000564000c1e1520 */
.L_x_34:
[----:B------:R-:W-:Y:S05]  /*2280*/  BSYNC B1 ;  /* 0x0000000000017941 */ /* 0x000fea0003800000 */
.L_x_33:
[----:B-1---5:R-:W-:Y:S01]  /*2290*/  IMAD.U32 R90, R172, 0x10000, RZ ;  /* 0x00010000ac5a7824 */ /* 0x022fe200078e00ff */
[----:B------:R-:W-:Y:S01]  /*22a0*/  ISETP.GT.AND P1, PT, R0, 0x8, P3 ;  /* 0x000000080000780c */ /* 0x000fe20001f24270 */
[----:B------:R-:W-:Y:S02]  /*22b0*/  BSSY B1, `(.L_x_35) ;  /* 0x000000a000017945 */ /* 0x000fe40003800000 */
[----:B------:R-:W-:-:S04]  /*22c0*/  FMUL R90, R90, R155 ;  /* 0x0000009b5a5a7220 */ /* 0x000fc80000400000 */
[----:B------:R-:W-:Y:S01]  /*22d0*/  FFMA R90, R91, R154, R90 ;  /* 0x0000009a5b5a7223 */ /* 0x000fe2000000005a */
[----:B------:R-:W-:-:S04]  /*22e0*/  @P2 IMAD.MOV.U32 R91, RZ, RZ, R169 ;  /* 0x000000ffff5b2224 */ /* 0x000fc800078e00a9 */
[----:B------:R-:W-:-:S04]  /*22f0*/  F2FP.BF16.F32.PACK_AB R90, RZ, R90 ;  /* 0x0000005aff5a723e */ /* 0x000fc800000010ff */
[----:B------:R-:W-:Y:S01]  /*2300*/  PRMT R166, R90, 0x7610, R166 ;  /* 0x000076105aa67816 */ /* 0x000fe200000000a6 */
[----:B------:R-:W-:-:S05]  /*2310*/  @P2 IMAD.MOV.U32 R90, RZ, RZ, R168 ;  /* 0x000000ffff5a2224 */ /* 0x000fca00078e00a8 */
[----:B------:R1:W-:Y:S01]  /*2320*/  @P2 STG.E.U16 desc[UR36][R90.64+0x2], R166 ;  /* 0x000002a65a002986 */ /* 0x0003e2000c101524 */
[----:B------:R-:W-:Y:S05]  /*2330*/  @!P1 BRA `(.L_x_36) ;  /* 0x0000000000049947 */ /* 0x000fea0003800000 */
[----:B------:R3:W5:Y:S02]  /*2340*/  LDG.E.LTC128B.U16 R172, desc[UR36][R160.64+0x10] ;  /* 0x00001024a0ac7981 */ /* 0x000764000c1e1520 */
.L_x_36:
[----:B------:R-:W-:Y:S05]  /*2350*/  BSYNC B1 ;  /* 0x0000000000017941 */ /* 0x000fea0003800000 */
.L_x_35:
[----:B-1---5:R-:W-:Y:S01]  /*2360*/  IMAD.U32 R90, R172, 0x10000, RZ ;  /* 0x00010000ac5a7824 */ /* 0x022fe200078e00ff */
[----:B------:R-:W-:Y:S01]  /*2370*/  ISETP.GT.AND P2, PT, R0, 0x9, P3 ;  /* 0x000000090000780c */ /* 0x000fe20001f44270 */
[----:B------:R-:W-:Y:S02]  /*2380*/  BSSY B1, `(.L_x_37) ;  /* 0x000000a000017945 */ /* 0x000fe40003800000 */
[----:B------:R-:W-:Y:S01]  /*2390*/  FMUL R91, R90, R155 ;  /* 0x0000009b5a5b7220 */ /* 0x000fe20000400000 */
[----:B------:R-:W-:-:S03]  /*23a0*/  @P1 IMAD.MOV.U32 R90, RZ, RZ, R158 ;  /* 0x000000ffff5a1224 */ /* 0x000fc600078e009e */
[----:B------:R-:W-:-:S05]  /*23b0*/  FFMA R91, R92, R154, R91 ;  /* 0x0000009a5c5b7223 */ /* 0x000fca000000005b */
[----:B------:R-:W-:-:S04]  /*23c0*/  F2FP.BF16.F32.PACK_AB R91, RZ, R91 ;  /* 0x0000005bff5b723e */ /* 0x000fc800000010ff */
[----:B------:R-:W-:Y:S01]  /*23d0*/  PRMT R92, R91, 0x7610, R92 ;  /* 0x000076105b5c7816 */ /* 0x000fe2000000005c */
[----:B------:R-:W-:-:S05]  /*23e0*/  @P1 IMAD.MOV.U32 R91, RZ, RZ, R159 ;  /* 0x000000ffff5b1224 */ /* 0x000fca00078e009f */
[----:B------:R1:W-:Y:S01]  /*23f0*/  @P1 STG.E.U16 desc[UR36][R90.64+0x10], R92 ;  /* 0x0000105c5a001986 */ /* 0x0003e2000c101524 */
[----:B------:R-:W-:Y:S05]  /*2400*/  @!P2 BRA `(.L_x_38) ;  /* 0x000000000004a947 */ /* 0x000fea0003800000 */
[----:B------:R4:W5:Y:S02]  /*2410*/  LDG.E.LTC128B.U16 R172, desc[UR36][R160.64+0x12] ;  /* 0x00001224a0ac7981 */ /* 0x000964000c1e1520 */
.L_x_38:
[----:B------:R-:W-:Y:S05]  /*2420*/  BSYNC B1 ;  /* 0x0000000000017941 */ /* 0x000fea0003800000 */
.L_x_37:
[----:B-1---5:R-:W-:Y:S01]  /*2430*/  IMAD.U32 R90, R172, 0x10000, RZ ;  /* 0x00010000ac5a7824 */ /* 0x022fe200078e00ff */
[----:B------:R-:W-:Y:S01]  /*2440*/  ISETP.GT.AND P1, PT, R0, 0x8, P0 ;  /* 0x000000080000780c */ /* 0x000fe20000724270 */
[----:B------:R-:W-:Y:S01]  /*2450*/  @P2 IMAD.MOV.U32 R91, RZ, RZ, R159 ;  /* 0x000000ffff5b2224 */ /* 0x000fe200078e009f */
[----:B------:R-:W-:Y:S01]  /*2460*/  BSSY B1, `(.L_x_39) ;  /* 0x0000009000017945 */ /* 0x000fe20003800000 */
[----:B------:R-:W-:-:S04]  /*2470*/  FMUL R90, R90, R155 ;  /* 0x0000009b5a5a7220 */ /* 0x000fc80000400000 */
[----:B------:R-:W-:-:S05]  /*2480*/  FFMA R90, R93, R154, R90 ;  /* 0x0000009a5d5a7223 */ /* 0x000fca000000005a */
[----:B------:R-:W-:-:S04]  /*2490*/  F2FP.BF16.F32.PACK_AB R90, RZ, R90 ;  /* 0x0000005aff5a723e */ /* 0x000fc800000010ff */
[----:B------:R-:W-:Y:S02]  /*24a0*/  PRMT R92, R90, 0x7610, R92 ;  /* 0x000076105a5c7816 */ /* 0x000fe4000000005c */
[----:B------:R-:W-:-:S05]  /*24b0*/  @P2 MOV R90, R158 ;  /* 0x0000009e005a2202 */ /* 0x000fca0000000f00 */
[----:B------:R1:W-:Y:S01]  /*24c0*/  @P2 STG.E.U16 desc[UR36][R90.64+0x12], R92 ;  /* 0x0000125c5a002986 */ /* 0x0003e2000c101524 */
[----:B------:R-:W-:Y:S05]  /*24d0*/  @!P1 BRA `(.L_x_40) ;  /* 0x0000000000049947 */ /* 0x000fea0003800000 */
[----:B------:R0:W5:Y:S02]  /*24e0*/  LDG.E.LTC128B.U16 R172, desc[UR36][R88.64+0x10] ;  /* 0x0000102458ac7981 */ /* 0x000164000c1e1520 */
.L_x_40:
[----:B------:R-:W-:Y:S05]  /*24f0*/  BSYNC B1 ;  /* 0x0000000000017941 */ /* 0x000fea0003800000 */
.L_x_39:
        /* <DEDUP_REMOVED lines=12> */
.L_x_42:
[----:B------:R-:W-:Y:S05]  /*25c0*/  BSYNC B1 ;  /* 0x0000000000017941 */ /* 0x000fea0003800000 */
.L_x_41:
[----:B-1---5:R-:W-:Y:S01]  /*25d0*/  IMAD.U32 R90, R172, 0x10000, RZ ;  /* 0x00010000ac5a7824 */ /* 0x022fe200078e00ff */
[----:B------:R-:W-:Y:S01]  /*25e0*/  ISETP.GT.AND P1, PT, R0, 0x10, P3 ;  /* 0x000000100000780c */ /* 0x000fe20001f24270 */
[----:B------:R-:W-:Y:S01]  /*25f0*/  @P2 IMAD.MOV.U32 R91, RZ, RZ, R169 ;  /* 0x000000ffff5b2224 */ /* 0x000fe200078e00a9 */
[----:B------:R-:W-:Y:S01]  /*2600*/  BSSY B1, `(.L_x_43) ;  /* 0x0000009000017945 */ /* 0x000fe20003800000 */
[----:B------:R-:W-:-:S04]  /*2610*/  FMUL R90, R90, R155 ;  /* 0x0000009b5a5a7220 */ /* 0x000fc80000400000 */
[----:B------:R-:W-:-:S05]  /*2620*/  FFMA R90, R95, R154, R90 ;  /* 0x0000009a5f5a7223 */ /* 0x000fca000000005a */
[----:B------:R-:W-:-:S04]  /*2630*/  F2FP.BF16.F32.PACK_AB R90, RZ, R90 ;  /* 0x0000005aff5a723e */ /* 0x000fc800000010ff */
[----:B------:R-:W-:Y:S01]  /*2640*/  PRMT R92, R90, 0x7610, R92 ;  /* 0x000076105a5c7816 */ /* 0x000fe2000000005c */
[----:B------:R-:W-:-:S05]  /*2650*/  @P2 IMAD.MOV.U32 R90, RZ, RZ, R168 ;  /* 0x000000ffff5a2224 */ /* 0x000fca00078e00a8 */
[----:B------:R1:W-:Y:S01]  /*2660*/  @P2 STG.E.U16 desc[UR36][R90.64+0x12], R92 ;  /* 0x0000125c5a002986 */ /* 0x0003e2000c101524 */
[----:B------:R-:W-:Y:S05]  /*2670*/  @!P1 BRA `(.L_x_44) ;  /* 0x0000000000049947 */ /* 0x000fea0003800000 */
[----:B------:R0:W5:Y:S02]  /*2680*/  LDG.E.LTC128B.U16 R172, desc[UR36][R160.64+0x20] ;  /* 0x00002024a0ac7981 */ /* 0x000164000c1e1520 */
.L_x_44:
[----:B------:R-:W-:Y:S05]  /*2690*/  BSYNC B1 ;  /* 0x0000000000017941 */ /* 0x000fea0003800000 */
.L_x_43:
        /* <DEDUP_REMOVED lines=12> */
.L_x_46:
[----:B------:R-:W-:Y:S05]  /*2760*/  BSYNC B1 ;  /* 0x0000000000017941 */ /* 0x000fea0003800000 */
.L_x_45:
[----:B-1---5:R-:W-:Y:S01]  /*2770*/  SHF.L.U32 R90, R172, 0x10, RZ ;  /* 0x00000010ac5a7819 */ /* 0x022fe200000006ff */
[----:B------:R-:W-:Y:S01]  /*2780*/  @P2 IMAD.MOV.U32 R91, RZ, RZ, R159 ;  /* 0x000000ffff5b2224 */ /* 0x000fe200078e009f */
[----:B------:R-:W-:Y:S01]  /*2790*/  ISETP.GT.AND P1, PT, R0, 0x10, P0 ;  /* 0x000000100000780c */ /* 0x000fe20000724270 */
[----:B------:R-:W-:Y:S02]  /*27a0*/  BSSY B1, `(.L_x_47) ;  /* 0x0000009000017945 */ /* 0x000fe40003800000 */
        /* <DEDUP_REMOVED lines=8> */
.L_x_48:
[----:B------:R-:W-:Y:S05]  /*2830*/  BSYNC B1 ;  /* 0x0000000000017941 */ /* 0x000fea0003800000 */
.L_x_47:
        /* <DEDUP_REMOVED lines=12> */
.L_x_50:
[----:B------:R-:W-:Y:S05]  /*2900*/  BSYNC B1 ;  /* 0x0000000000017941 */ /* 0x000fea0003800000 */
.L_x_49:
        /* <DEDUP_REMOVED lines=12> */
.L_x_52:
[----:B------:R-:W-:Y:S05]  /*29d0*/  BSYNC B1 ;  /* 0x0000000000017941 */ /* 0x000fea0003800000 */
.L_x_51:
[----:B-1---5:R-:W-:Y:S01]  /*29e0*/  IMAD.U32 R90, R172, 0x10000, RZ ;  /* 0x00010000ac5a7824 */ /* 0x022fe200078e00ff */
[----:B------:R-:W-:Y:S01]  /*29f0*/  ISETP.GT.AND P2, PT, R0, 0x19, P3 ;  /* 0x000000190000780c */ /* 0x000fe20001f44270 */
[----:B------:R-:W-:Y:S02]  /*2a00*/  BSSY B1, `(.L_x_53) ;  /* 0x000000a000017945 */ /* 0x000fe40003800000 */
[----:B------:R-:W-:Y:S01]  /*2a10*/  FMUL R91, R90, R155 ;  /* 0x0000009b5a5b7220 */ /* 0x000fe20000400000 */
[----:B------:R-:W-:-:S03]  /*2a20*/  @P1 IMAD.MOV.U32 R90, RZ, RZ, R158 ;  /* 0x000000ffff5a1224 */ /* 0x000fc600078e009e */
[----:B------:R-:W-:-:S05]  /*2a30*/  FFMA R91, R100, R154, R91 ;  /* 0x0000009a645b7223 */ /* 0x000fca000000005b */
[----:B------:R-:W-:-:S04]  /*2a40*/  F2FP.BF16.F32.PACK_AB R91, RZ, R91 ;  /* 0x0000005bff5b723e */ /* 0x000fc800000010ff */
[----:B------:R-:W-:Y:S02]  /*2a50*/  PRMT R92, R91, 0x7610, R92 ;  /* 0x000076105b5c7816 */ /* 0x000fe4000000005c */
[----:B------:R-:W-:-:S05]  /*2a60*/  @P1 MOV R91, R159 ;  /* 0x0000009f005b1202 */ /* 0x000fca0000000f00 */
[----:B------:R1:W-:Y:S01]  /*2a70*/  @P1 STG.E.U16 desc[UR36][R90.64+0x30], R92 ;  /* 0x0000305c5a001986 */ /* 0x0003e2000c101524 */
[----:B------:R-:W-:Y:S05]  /*2a80*/  @!P2 BRA `(.L_x_54) ;  /* 0x000000000004a947 */ /* 0x000fea0003800000 */
[----:B------:R0:W5:Y:S02]  /*2a90*/  LDG.E.LTC128B.U16 R172, desc[UR36][R160.64+0x32] ;  /* 0x00003224a0ac7981 */ /* 0x000164000c1e1520 */
.L_x_54:
[----:B------:R-:W-:Y:S05]  /*2aa0*/  BSYNC B1 ;  /* 0x0000000000017941 */ /* 0x000fea0003800000 */
.L_x_53:
        /* <DEDUP_REMOVED lines=12> */
.L_x_56:
[----:B------:R-:W-:Y:S05]  /*2b70*/  BSYNC B1 ;  /* 0x0000000000017941 */ /* 0x000fea0003800000 */
.L_x_55:
        /* <DEDUP_REMOVED lines=12> */
.L_x_58:
[----:B------:R-:W-:Y:S05]  /*2c40*/  BSYNC B1 ;  /* 0x0000000000017941 */ /* 0x000fea0003800000 */
.L_x_57:
        /* <DEDUP_REMOVED lines=12> */
.L_x_60:
[----:B------:R-:W-:Y:S05]  /*2d10*/  BSYNC B1 ;  /* 0x0000000000017941 */ /* 0x000fea0003800000 */
.L_x_59:
[----:B-1---5:R-:W-:Y:S01]  /*2d20*/  IMAD.U32 R90, R172, 0x10000, RZ ;  /* 0x00010000ac5a7824 */ /* 0x022fe200078e00ff */
[----:B------:R-:W-:Y:S01]  /*2d30*/  ISETP.GT.AND P2, PT, R0, 0x21, P3 ;  /* 0x000000210000780c */ /* 0x000fe20001f44270 */
[----:B------:R-:W-:Y:S02]  /*2d40*/  BSSY B1, `(.L_x_61) ;  /* 0x000000a000017945 */ /* 0x000fe40003800000 */
[----:B------:R-:W-:Y:S01]  /*2d50*/  FMUL R91, R90, R155 ;  /* 0x0000009b5a5b7220 */ /* 0x000fe20000400000 */
[----:B------:R-:W-:-:S03]  /*2d60*/  @P1 MOV R90, R158 ;  /* 0x0000009e005a1202 */ /* 0x000fc60000000f00 */
[----:B------:R-:W-:-:S05]  /*2d70*/  FFMA R91, R104, R154, R91 ;  /* 0x0000009a685b7223 */ /* 0x000fca000000005b */
[----:B------:R-:W-:-:S04]  /*2d80*/  F2FP.BF16.F32.PACK_AB R91, RZ, R91 ;  /* 0x0000005bff5b723e */ /* 0x000fc800000010ff */
[----:B------:R-:W-:Y:S01]  /*2d90*/  PRMT R92, R91, 0x7610, R92 ;  /* 0x000076105b5c7816 */ /* 0x000fe2000000005c */
[----:B------:R-:W-:-:S05]  /*2da0*/  @P1 IMAD.MOV.U32 R91, RZ, RZ, R159 ;  /* 0x000000ffff5b1224 */ /* 0x000fca00078e009f */
[----:B------:R1:W-:Y:S01]  /*2db0*/  @P1 STG.E.U16 desc[UR36][R90.64+0x40], R92 ;  /* 0x0000405c5a001986 */ /* 0x0003e2000c101524 */
[----:B------:R-:W-:Y:S05]  /*2dc0*/  @!P2 BRA `(.L_x_62) ;  /* 0x000000000004a947 */ /* 0x000fea0003800000 */
[----:B------:R0:W5:Y:S02]  /*2dd0*/  LDG.E.LTC128B.U16 R172, desc[UR36][R160.64+0x42] ;  /* 0x00004224a0ac7981 */ /* 0x000164000c1e1520 */
.L_x_62:
[----:B------:R-:W-:Y:S05]  /*2de0*/  BSYNC B1 ;  /* 0x0000000000017941 */ /* 0x000fea0003800000 */
.L_x_61:
        /* <DEDUP_REMOVED lines=12> */
.L_x_64:
[----:B------:R-:W-:Y:S05]  /*2eb0*/  BSYNC B1 ;  /* 0x0000000000017941 */ /* 0x000fea0003800000 */
.L_x_63:
        /* <DEDUP_REMOVED lines=12> */
.L_x_66:
[----:B------:R-:W-:Y:S05]  /*2f80*/  BSYNC B1 ;  /* 0x0000000000017941 */ /* 0x000fea0003800000 */
.L_x_65:
        /* <DEDUP_REMOVED lines=12> */
.L_x_68:
[----:B------:R-:W-:Y:S05]  /*3050*/  BSYNC B1 ;  /* 0x0000000000017941 */ /* 0x000fea0003800000 */
.L_x_67:
[----:B-1---5:R-:W-:Y:S01]  /*3060*/  SHF.L.U32 R90, R172, 0x10, RZ ;  /* 0x00000010ac5a7819 */ /* 0x022fe200000006ff */
[----:B------:R-:W-:Y:S01]  /*3070*/  BSSY B1, `(.L_x_69) ;  /* 0x000000b000017945 */ /* 0x000fe20003800000 */
[----:B------:R-:W-:-:S03]  /*3080*/  ISETP.GT.AND P2, PT, R0, 0x29, P3 ;  /* 0x000000290000780c */ /* 0x000fc60001f44270 */
        /* <DEDUP_REMOVED lines=9> */
.L_x_70:
[----:B------:R-:W-:Y:S05]  /*3120*/  BSYNC B1 ;  /* 0x0000000000017941 */ /* 0x000fea0003800000 */
.L_x_69:
        /* <DEDUP_REMOVED lines=12> */
.L_x_72:
[----:B------:R-:W-:Y:S05]  /*31f0*/  BSYNC B1 ;  /* 0x0000000000017941 */ /* 0x000fea0003800000 */
.L_x_71:
        /* <DEDUP_REMOVED lines=12> */
.L_x_74:
[----:B------:R-:W-:Y:S05]  /*32c0*/  BSYNC B1 ;  /* 0x0000000000017941 */ /* 0x000fea0003800000 */
.L_x_73:
[----:B-1---5:R-:W-:Y:S01]  /*32d0*/  IMAD.U32 R90, R172, 0x10000, RZ ;  /* 0x00010000ac5a7824 */ /* 0x022fe200078e00ff */
[----:B------:R-:W-:Y:S01]  /*32e0*/  @P2 MOV R91, R169 ;  /* 0x000000a9005b2202 */ /* 0x000fe20000000f00 */
[----:B------:R-:W-:Y:S01]  /*32f0*/  BSSY B1, `(.L_x_75) ;  /* 0x000000a000017945 */ /* 0x000fe20003800000 */
[----:B------:R-:W-:Y:S01]  /*3300*/  ISETP.GT.AND P1, PT, R0, 0x30, P3 ;  /* 0x000000300000780c */ /* 0x000fe20001f24270 */
        /* <DEDUP_REMOVED lines=8> */
.L_x_76:
[----:B------:R-:W-:Y:S05]  /*3390*/  BSYNC B1 ;  /* 0x0000000000017941 */ /* 0x000fea0003800000 */
.L_x_75:
        /* <DEDUP_REMOVED lines=12> */
.L_x_78:
[----:B------:R-:W-:Y:S05]  /*3460*/  BSYNC B1 ;  /* 0x0000000000017941 */ /* 0x000fea0003800000 */
.L_x_77:
        /* <DEDUP_REMOVED lines=12> */
.L_x_80:
[----:B------:R-:W-:Y:S05]  /*3530*/  BSYNC B1 ;  /* 0x0000000000017941 */ /* 0x000fea0003800000 */
.L_x_79:
        /* <DEDUP_REMOVED lines=12> */
.L_x_82:
[----:B------:R-:W-:Y:S05]  /*3600*/  BSYNC B1 ;  /* 0x0000000000017941 */ /* 0x000fea0003800000 */
.L_x_81:
        /* <DEDUP_REMOVED lines=12> */
.L_x_84:
[----:B------:R-:W-:Y:S05]  /*36d0*/  BSYNC B1 ;  /* 0x0000000000017941 */ /* 0x000fea0003800000 */
.L_x_83:
        /* <DEDUP_REMOVED lines=12> */
.L_x_86:
[----:B------:R-:W-:Y:S05]  /*37a0*/  BSYNC B1 ;  /* 0x0000000000017941 */ /* 0x000fea0003800000 */
.L_x_85:
        /* <DEDUP_REMOVED lines=12> */
.L_x_88:
[----:B------:R-:W-:Y:S05]  /*3870*/  BSYNC B1 ;  /* 0x0000000000017941 */ /* 0x000fea0003800000 */
.L_x_87:
        /* <DEDUP_REMOVED lines=12> */
.L_x_90:
[----:B------:R-:W-:Y:S05]  /*3940*/  BSYNC B1 ;  /* 0x0000000000017941 */ /* 0x000fea0003800000 */
.L_x_89:
        /* <DEDUP_REMOVED lines=12> */
.L_x_92:
[----:B------:R-:W-:Y:S05]  /*3a10*/  BSYNC B1 ;  /* 0x0000000000017941 */ /* 0x000fea0003800000 */
.L_x_91:
        /* <DEDUP_REMOVED lines=12> */
.L_x_94:
[----:B------:R-:W-:Y:S05]  /*3ae0*/  BSYNC B1 ;  /* 0x0000000000017941 */ /* 0x000fea0003800000 */
.L_x_93:
        /* <DEDUP_REMOVED lines=12> */
.L_x_96:
[----:B------:R-:W-:Y:S05]  /*3bb0*/  BSYNC B1 ;  /* 0x0000000000017941 */ /* 0x000fea0003800000 */
.L_x_95:
        /* <DEDUP_REMOVED lines=12> */
.L_x_98:
[----:B------:R-:W-:Y:S05]  /*3c80*/  BSYNC B1 ;  /* 0x0000000000017941 */ /* 0x000fea0003800000 */
.L_x_97:
        /* <DEDUP_REMOVED lines=12> */
.L_x_100:
[----:B------:R-:W-:Y:S05]  /*3d50*/  BSYNC B1 ;  /* 0x0000000000017941 */ /* 0x000fea0003800000 */
.L_x_99:
        /* <DEDUP_REMOVED lines=12> */
.L_x_102:
[----:B------:R-:W-:Y:S05]  /*3e20*/  BSYNC B1 ;  /* 0x0000000000017941 */ /* 0x000fea0003800000 */
.L_x_101:
        /* <DEDUP_REMOVED lines=12> */
.L_x_104:
[----:B------:R-:W-:Y:S05]  /*3ef0*/  BSYNC B1 ;  /* 0x0000000000017941 */ /* 0x000fea0003800000 */
.L_x_103:
        /* <DEDUP_REMOVED lines=12> */
.L_x_106:
[----:B------:R-:W-:Y:S05]  /*3fc0*/  BSYNC B1 ;  /* 0x0000000000017941 */ /* 0x000fea0003800000 */
.L_x_105:
        /* <DEDUP_REMOVED lines=12> */
.L_x_108:
[----:B------:R-:W-:Y:S05]  /*4090*/  BSYNC B1 ;  /* 0x0000000000017941 */ /* 0x000fea0003800000 */
.L_x_107:
        /* <DEDUP_REMOVED lines=12> */
.L_x_110:
[----:B------:R-:W-:Y:S05]  /*4160*/  BSYNC B1 ;  /* 0x0000000000017941 */ /* 0x000fea0003800000 */
.L_x_109:
        /* <DEDUP_REMOVED lines=12> */
.L_x_112:
[----:B------:R-:W-:Y:S05]  /*4230*/  BSYNC B1 ;  /* 0x0000000000017941 */ /* 0x000fea0003800000 */
.L_x_111:
        /* <DEDUP_REMOVED lines=12> */
.L_x_114:
[----:B------:R-:W-:Y:S05]  /*4300*/  BSYNC B1 ;  /* 0x0000000000017941 */ /* 0x000fea0003800000 */
.L_x_113:
        /* <DEDUP_REMOVED lines=12> */
.L_x_116:
[----:B------:R-:W-:Y:S05]  /*43d0*/  BSYNC B1 ;  /* 0x0000000000017941 */ /* 0x000fea0003800000 */
.L_x_115:
        /* <DEDUP_REMOVED lines=12> */
.L_x_118:
[----:B------:R-:W-:Y:S05]  /*44a0*/  BSYNC B1 ;  /* 0x0000000000017941 */ /* 0x000fea0003800000 */
.L_x_117:
        /* <DEDUP_REMOVED lines=12> */
.L_x_120:
[----:B------:R-:W-:Y:S05]  /*4570*/  BSYNC B1 ;  /* 0x0000000000017941 */ /* 0x000fea0003800000 */
.L_x_119:
        /* <DEDUP_REMOVED lines=12> */
.L_x_122:
[----:B------:R-:W-:Y:S05]  /*4640*/  BSYNC B1 ;  /* 0x0000000000017941 */ /* 0x000fea0003800000 */
.L_x_121:
        /* <DEDUP_REMOVED lines=12> */
.L_x_124:
[----:B------:R-:W-:Y:S05]  /*4710*/  BSYNC B1 ;  /* 0x0000000000017941 */ /* 0x000fea0003800000 */
.L_x_123:
        /* <DEDUP_REMOVED lines=12> */
.L_x_126:
[----:B------:R-:W-:Y:S05]  /*47e0*/  BSYNC B1 ;  /* 0x0000000000017941 */ /* 0x000fea0003800000 */
.L_x_125:
        /* <DEDUP_REMOVED lines=12> */
.L_x_128:
[----:B------:R-:W-:Y:S05]  /*48b0*/  BSYNC B1 ;  /* 0x0000000000017941 */ /* 0x000fea0003800000 */
.L_x_127:
        /* <DEDUP_REMOVED lines=12> */
.L_x_130:
[----:B------:R-:W-:Y:S05]  /*4980*/  BSYNC B1 ;  /* 0x0000000000017941 */ /* 0x000fea0003800000 */
.L_x_129:
        /* <DEDUP_REMOVED lines=12> */
.L_x_132:
[----:B------:R-:W-:Y:S05]  /*4a50*/  BSYNC B1 ;  /* 0x0000000000017941 */ /* 0x000fea0003800000 */
.L_x_131:
        /* <DEDUP_REMOVED lines=12> */
.L_x_134:
[----:B------:R-:W-:Y:S05]  /*4b20*/  BSYNC B1 ;  /* 0x0000000000017941 */ /* 0x000fea0003800000 */
.L_x_133:
        /* <DEDUP_REMOVED lines=12> */
.L_x_136:
[----:B------:R-:W-:Y:S05]  /*4bf0*/  BSYNC B1 ;  /* 0x0000000000017941 */ /* 0x000fea0003800000 */
.L_x_135:
        /* <DEDUP_REMOVED lines=12> */
.L_x_138:
[----:B------:R-:W-:Y:S05]  /*4cc0*/  BSYNC B1 ;  /* 0x0000000000017941 */ /* 0x000fea0003800000 */
.L_x_137:
        /* <DEDUP_REMOVED lines=12> */
.L_x_140:
[----:B------:R-:W-:Y:S05]  /*4d90*/  BSYNC B1 ;  /* 0x0000000000017941 */ /* 0x000fea0003800000 */
.L_x_139:
        /* <DEDUP_REMOVED lines=12> */
.L_x_142:
[----:B------:R-:W-:Y:S05]  /*4e60*/  BSYNC B1 ;  /* 0x0000000000017941 */ /* 0x000fea0003800000 */
.L_x_141:
        /* <DEDUP_REMOVED lines=12> */
.L_x_144:
[----:B------:R-:W-:Y:S05]  /*4f30*/  BSYNC B1 ;  /* 0x0000000000017941 */ /* 0x000fea0003800000 */
.L_x_143:
        /* <DEDUP_REMOVED lines=12> */
.L_x_146:
[----:B------:R-:W-:Y:S05]  /*5000*/  BSYNC B1 ;  /* 0x0000000000017941 */ /* 0x000fea0003800000 */
.L_x_145:
        /* <DEDUP_REMOVED lines=12> */
.L_x_148:
[----:B------:R-:W-:Y:S05]  /*50d0*/  BSYNC B1 ;  /* 0x0000000000017941 */ /* 0x000fea0003800000 */
.L_x_147:
        /* <DEDUP_REMOVED lines=12> */
.L_x_150:
[----:B------:R-:W-:Y:S05]  /*51a0*/  BSYNC B1 ;  /* 0x0000000000017941 */ /* 0x000fea0003800000 */
.L_x_149:
        /* <DEDUP_REMOVED lines=12> */
.L_x_152:
[----:B------:R-:W-:Y:S05]  /*5270*/  BSYNC B1 ;  /* 0x0000000000017941 */ /* 0x000fea0003800000 */
.L_x_151:
[----:B-----5:R-:W-:Y:S01]  /*5280*/  IMAD.U32 R8, R172, 0x10000, RZ ;  /* 0x00010000ac087824 */ /* 0x020fe200078e00ff */
[----:B------:R-:W-:Y:S01]  /*5290*/  ISETP.GT.AND P1, PT, R0, 0x79, P0 ;  /* 0x000000790000780c */ /* 0x000fe20000724270 */
[----:B------:R-:W-:Y:S01]  /*52a0*/  BSSY B1, `(.L_x_153) ;  /* 0x000000c000017945 */ /* 0x000fe20003800000 */
[----:B------:R-:W-:Y:S01]  /*52b0*/  IADD3 R153, P0, R153, 0x80, RZ ;  /* 0x0000008099997810 */ /* 0x000fe20007f1e0ff */
[----:B-1----:R-:W-:Y:S01]  /*52c0*/  FMUL R91, R8, R155 ;  /* 0x0000009b085b7220 */ /* 0x002fe20000400000 */
[----:B------:R-:W-:-:S03]  /*52d0*/  @P2 IMAD.MOV.U32 R8, RZ, RZ, R168 ;  /* 0x000000ffff082224 */ /* 0x000fc600078e00a8 */
[----:B------:R-:W-:-:S05]  /*52e0*/  FFMA R91, R150, R154, R91 ;  /* 0x0000009a965b7223 */ /* 0x000fca000000005b */
[----:B------:R-:W-:-:S04]  /*52f0*/  F2FP.BF16.F32.PACK_AB R91, RZ, R91 ;  /* 0x0000005bff5b723e */ /* 0x000fc800000010ff */
[----:B------:R-:W-:Y:S01]  /*5300*/  PRMT R90, R91, 0x7610, R90 ;  /* 0x000076105b5a7816 */ /* 0x000fe2000000005a */
[----:B------:R-:W-:Y:S02]  /*5310*/  IMAD.X R91, RZ, RZ, R9, P0 ;  /* 0x000000ffff5b7224 */ /* 0x000fe400000e0609 */
[----:B------:R-:W-:-:S05]  /*5320*/  @P2 IMAD.MOV.U32 R9, RZ, RZ, R169 ;  /* 0x000000ffff092224 */ /* 0x000fca00078e00a9 */
[----:B------:R1:W-:Y:S01]  /*5330*/  @P2 STG.E.U16 desc[UR36][R8.64+0xf0], R90 ;  /* 0x0000f05a08002986 */ /* 0x0003e2000c101524 */
[----:B------:R-:W-:Y:S05]  /*5340*/  @!P1 BRA `(.L_x_154) ;  /* 0x0000000000049947 */ /* 0x000fea0003800000 */
[----:B------:R0:W5:Y:S02]  /*5350*/  LDG.E.LTC128B.U16 R172, desc[UR36][R88.64+0xf2] ;  /* 0x0000f22458ac7981 */ /* 0x000164000c1e1520 */
.L_x_154:
[----:B------:R-:W-:Y:S05]  /*5360*/  BSYNC B1 ;  /* 0x0000000000017941 */ /* 0x000fea0003800000 */
.L_x_153:
[----:B-1---5:R-:W-:Y:S01]  /*5370*/  IMAD.U32 R8, R172, 0x10000, RZ ;  /* 0x00010000ac087824 */ /* 0x022fe200078e00ff */
[----:B------:R-:W-:Y:S01]  /*5380*/  ISETP.GT.AND P0, PT, R3, 0x80, PT ;  /* 0x000000800300780c */ /* 0x000fe20003f04270 */
[-C--:B------:R-:W-:Y:S02]  /*5390*/  IMAD R90, R91, R14.reuse, RZ ;  /* 0x0000000e5b5a7224 */ /* 0x080fe400078e02ff */
[----:B0-2---:R-:W-:Y:S01]  /*53a0*/  FMUL R88, R8, R155 ;  /* 0x0000009b08587220 */ /* 0x005fe20000400000 */
[----:B------:R-:W-:Y:S01]  /*53b0*/  IMAD.WIDE.U32 R8, R153, R14, R156 ;  /* 0x0000000e99087225 */ /* 0x000fe200078e009c */
[----:B------:R-:W-:-:S03]  /*53c0*/  ISETP.GT.AND P3, PT, R0, RZ, P0 ;  /* 0x000000ff0000720c */ /* 0x000fc60000764270 */
[----:B------:R-:W-:Y:S01]  /*53d0*/  FFMA R151, R151, R154, R88 ;  /* 0x0000009a97977223 */ /* 0x000fe20000000058 */
[----:B------:R-:W-:Y:S01]  /*53e0*/  IMAD R97, R153, R15, R90 ;  /* 0x0000000f99617224 */ /* 0x000fe200078e025a */
[----:B------:R-:W-:-:S03]  /*53f0*/  LEA R88, P2, R8, R10, 0x1 ;  /* 0x0000000a08587211 */ /* 0x000fc600078408ff */
[----:B------:R-:W-:Y:S01]  /*5400*/  IMAD.IADD R9, R9, 0x1, R97 ;  /* 0x0000000109097824 */ /* 0x000fe200078e0261 */
[----:B------:R-:W-:-:S04]  /*5410*/  F2FP.BF16.F32.PACK_AB R151, RZ, R151 ;  /* 0x00000097ff97723e */ /* 0x000fc800000010ff */
[----:B------:R-:W-:Y:S01]  /*5420*/  LEA.HI.X R89, R8, R11, R9, 0x1, P2 ;  /* 0x0000000b08597211 */ /* 0x000fe200010f0c09 */
[----:B------:R0:W-:Y:S04]  /*5430*/  @P1 STG.E.U16 desc[UR36][R168.64+0xf2], R151 ;  /* 0x0000f297a8001986 */ /* 0x0001e8000c101524 */
[----:B------:R-:W2:Y:S01]  /*5440*/  @P3 LDG.E.LTC128B.U16 R172, desc[UR36][R88.64] ;  /* 0x0000002458ac3981 */ /* 0x000ea2000c1e1520 */
[----:B------:R-:W-:Y:S01]  /*5450*/  IMAD.WIDE.U32 R8, R153, R14, R6 ;  /* 0x0000000e99087225 */ /* 0x000fe200078e0006 */
[----:B------:R-:W-:Y:S01]  /*5460*/  SHF.L.U64.HI R95, R4, 0x8, R5 ;  /* 0x00000008045f7819 */ /* 0x000fe20000010205 */
[----:B------:R-:W-:Y:S01]  /*5470*/  BSSY B1, `(.L_x_155) ;  /* 0x0000011000017945 */ /* 0x000fe20003800000 */
[----:B------:R-:W-:Y:S01]  /*5480*/  ISETP.GT.AND P2, PT, R0, 0x1, P0 ;  /* 0x000000010000780c */ /* 0x000fe20000744270 */
[----:B------:R-:W-:-:S02]  /*5490*/  IMAD.IADD R9, R97, 0x1, R9 ;  /* 0x0000000161097824 */ /* 0x000fc400078e0209 */
[----:B------:R-:W-:Y:S01]  /*54a0*/  IMAD.SHL.U32 R93, R4, 0x100, RZ ;  /* 0x00000100045d7824 */ /* 0x000fe200078e00ff */
[----:B--2---:R-:W-:-:S05]  /*54b0*/  SHF.L.U32 R90, R172, 0x10, RZ ;  /* 0x00000010ac5a7819 */ /* 0x004fca00000006ff */
[----:B------:R-:W-:Y:S01]  /*54c0*/  FMUL R15, R90, R155 ;  /* 0x0000009b5a0f7220 */ /* 0x000fe20000400000 */
[----:B------:R-:W-:Y:S01]  /*54d0*/  IMAD.WIDE.U32 R90, R23, R12, R8 ;  /* 0x0000000c175a7225 */ /* 0x000fe200078e0008 */
[----:B------:R-:W-:-:S03]  /*54e0*/  IADD3 R8, P1, R93, R158, RZ ;  /* 0x0000009e5d087210 */ /* 0x000fc60007f3e0ff */
[----:B------:R-:W-:Y:S01]  /*54f0*/  FFMA R15, R24, R154, R15 ;  /* 0x0000009a180f7223 */ /* 0x000fe2000000000f */
[----:B------:R-:W-:Y:S01]  /*5500*/  IMAD.IADD R5, R13, 0x1, R91 ;  /* 0x000000010d057824 */ /* 0x000fe200078e025b */
[C---:B------:R-:W-:Y:S01]  /*5510*/  LEA R4, P4, R90.reuse, R10, 0x1 ;  /* 0x0000000a5a047211 */ /* 0x040fe200078808ff */
[----:B------:R-:W-:Y:S02]  /*5520*/  IMAD.X R9, R95, 0x1, R159, P1 ;  /* 0x000000015f097824 */ /* 0x000fe400008e069f */
[----:B------:R-:W-:Y:S02]  /*5530*/  F2FP.BF16.F32.PACK_AB R15, RZ, R15 ;  /* 0x0000000fff0f723e */ /* 0x000fe400000010ff */
[----:B------:R-:W-:-:S03]  /*5540*/  LEA.HI.X R5, R90, R11, R5, 0x1, P4 ;  /* 0x0000000b5a057211 */ /* 0x000fc600020f0c05 */
[----:B------:R0:W-:Y:S01]  /*5550*/  @P3 STG.E.U16 desc[UR36][R8.64], R15 ;  /* 0x0000000f08003986 */ /* 0x0001e2000c101524 */
[----:B------:R-:W-:Y:S05]  /*5560*/  @!P2 BRA `(.L_x_156) ;  /* 0x000000000004a947 */ /* 0x000fea0003800000 */
[----:B------:R1:W5:Y:S02]  /*5570*/  LDG.E.LTC128B.U16 R172, desc[UR36][R4.64+0x2] ;  /* 0x0000022404ac7981 */ /* 0x000364000c1e1520 */
.L_x_156:
[----:B------:R-:W-:Y:S05]  /*5580*/  BSYNC B1 ;  /* 0x0000000000017941 */ /* 0x000fea0003800000 */
.L_x_155:
[----:B-----5:R-:W-:Y:S01]  /*5590*/  IMAD.U32 R24, R172, 0x10000, RZ ;  /* 0x00010000ac187824 */ /* 0x020fe200078e00ff */
[----:B------:R-:W-:Y:S01]  /*55a0*/  ISETP.GT.AND P1, PT, R3, 0x88, PT ;  /* 0x000000880300780c */ /* 0x000fe20003f24270 */
[----:B0-----:R-:W-:Y:S01]  /*55b0*/  IMAD.WIDE.U32 R14, R153, R14, R162 ;  /* 0x0000000e990e7225 */ /* 0x001fe200078e00a2 */
[----:B------:R-:W-:Y:S03]  /*55c0*/  BSSY B1, `(.L_x_157) ;  /* 0x000000e000017945 */ /* 0x000fe60003800000 */
[----:B------:R-:W-:Y:S01]  /*55d0*/  FMUL R24, R24, R155 ;  /* 0x0000009b18187220 */ /* 0x000fe20000400000 */
[----:B------:R-:W-:Y:S01]  /*55e0*/  ISETP.GT.AND P3, PT, R0, RZ, P1 ;  /* 0x000000ff0000720c */ /* 0x000fe20000f64270 */
[----:B------:R-:W-:Y:S01]  /*55f0*/  IMAD.IADD R97, R97, 0x1, R15 ;  /* 0x0000000161617824 */ /* 0x000fe200078e020f */
[----:B------:R-:W-:Y:S01]  /*5600*/  IADD3 R21, P5, R20, R14, RZ ;  /* 0x0000000e14157210 */ /* 0x000fe20007fbe0ff */
[----:B------:R-:W-:Y:S01]  /*5610*/  FFMA R24, R25, R154, R24 ;  /* 0x0000009a19187223 */ /* 0x000fe20000000018 */
[----:B------:R-:W-:-:S03]  /*5620*/  IADD3 R20, P4, R6, R14, RZ ;  /* 0x0000000e06147210 */ /* 0x000fc60007f9e0ff */
[----:B------:R-:W-:Y:S01]  /*5630*/  IMAD.X R156, R97, 0x1, R157, P5 ;  /* 0x00000001619c7824 */ /* 0x000fe200028e069d */
[----:B------:R-:W-:Y:S02]  /*5640*/  F2FP.BF16.F32.PACK_AB R24, RZ, R24 ;  /* 0x00000018ff18723e */ /* 0x000fe400000010ff */
[----:B------:R-:W-:-:S03]  /*5650*/  LEA R14, P5, R21, R10, 0x1 ;  /* 0x0000000a150e7211 */ /* 0x000fc600078a08ff */
[----:B------:R0:W-:Y:S01]  /*5660*/  @P2 STG.E.U16 desc[UR36][R8.64+0x2], R24 ;  /* 0x0000021808002986 */ /* 0x0001e2000c101524 */
[----:B------:R-:W-:Y:S01]  /*5670*/  LEA.HI.X R15, R21, R11, R156, 0x1, P5 ;  /* 0x0000000b150f7211 */ /* 0x000fe200028f0c9c */
[----:B------:R-:W-:Y:S08]  /*5680*/  @!P3 BRA `(.L_x_158) ;  /* 0x000000000004b947 */ /* 0x000ff00003800000 */
[----:B------:R2:W5:Y:S02]  /*5690*/  LDG.E.LTC128B.U16 R172, desc[UR36][R14.64] ;  /* 0x000000240eac7981 */ /* 0x000564000c1e1520 */
.L_x_158:
[----:B------:R-:W-:Y:S05]  /*56a0*/  BSYNC B1 ;  /* 0x0000000000017941 */ /* 0x000fea0003800000 */
.L_x_157:
[----:B-----5:R-:W-:Y:S01]  /*56b0*/  IMAD.U32 R6, R172, 0x10000, RZ ;  /* 0x00010000ac067824 */ /* 0x020fe200078e00ff */
[----:B------:R-:W-:Y:S01]  /*56c0*/  ISETP.GT.AND P2, PT, R0, 0x1, P1 ;  /* 0x000000010000780c */ /* 0x000fe20000f44270 */
[----:B------:R-:W-:Y:S01]  /*56d0*/  IMAD.X R21, R7, 0x1, R97, P4 ;  /* 0x0000000107157824 */ /* 0x000fe200020e0661 */
[----:B------:R-:W-:Y:S01]  /*56e0*/  BSSY B1, `(.L_x_159) ;  /* 0x000000d000017945 */ /* 0x000fe20003800000 */
[----:B------:R-:W-:Y:S01]  /*56f0*/  FMUL R3, R6, R155 ;  /* 0x0000009b06037220 */ /* 0x000fe20000400000 */
[----:B------:R-:W-:Y:S01]  /*5700*/  IADD3 R6, P4, R8, R165, RZ ;  /* 0x000000a508067210 */ /* 0x000fe20007f9e0ff */
[----:B--2---:R-:W-:-:S04]  /*5710*/  IMAD.WIDE.U32 R14, R23, R12, R20 ;  /* 0x0000000c170e7225 */ /* 0x004fc800078e0014 */
[----:B------:R-:W-:Y:S01]  /*5720*/  FFMA R3, R26, R154, R3 ;  /* 0x0000009a1a037223 */ /* 0x000fe20000000003 */
[----:B------:R-:W-:Y:S01]  /*5730*/  IADD3.X R7, R9, R167, RZ, P4, !PT ;  /* 0x000000a709077210 */ /* 0x000fe200027fe4ff */
[----:B------:R-:W-:Y:S01]  /*5740*/  IMAD.IADD R13, R13, 0x1, R15 ;  /* 0x000000010d0d7824 */ /* 0x000fe200078e020f */
[C---:B------:R-:W-:Y:S02]  /*5750*/  LEA R10, P5, R14.reuse, R10, 0x1 ;  /* 0x0000000a0e0a7211 */ /* 0x040fe400078a08ff */
[----:B------:R-:W-:Y:S02]  /*5760*/  F2FP.BF16.F32.PACK_AB R3, RZ, R3 ;  /* 0x00000003ff03723e */ /* 0x000fe400000010ff */
[----:B------:R-:W-:-:S03]  /*5770*/  LEA.HI.X R11, R14, R11, R13, 0x1, P5 ;  /* 0x0000000b0e0b7211 */ /* 0x000fc600028f0c0d */
[----:B------:R2:W-:Y:S01]  /*5780*/  @P3 STG.E.U16 desc[UR36][R6.64], R3 ;  /* 0x0000000306003986 */ /* 0x0005e2000c101524 */
[----:B------:R-:W-:Y:S05]  /*5790*/  @!P2 BRA `(.L_x_160) ;  /* 0x000000000004a947 */ /* 0x000fea0003800000 */
[----:B------:R0:W5:Y:S02]  /*57a0*/  LDG.E.LTC128B.U16 R172, desc[UR36][R10.64+0x2] ;  /* 0x000002240aac7981 */ /* 0x000164000c1e1520 */
.L_x_160:
[----:B------:R-:W-:Y:S05]  /*57b0*/  BSYNC B1 ;  /* 0x0000000000017941 */ /* 0x000fea0003800000 */
.L_x_159:
[----:B-----5:R-:W-:Y:S01]  /*57c0*/  IMAD.U32 R12, R172, 0x10000, RZ ;  /* 0x00010000ac0c7824 */ /* 0x020fe200078e00ff */
[----:B------:R-:W-:Y:S01]  /*57d0*/  ISETP.GT.AND P3, PT, R0, 0x8, P0 ;  /* 0x000000080000780c */ /* 0x000fe20000764270 */
[----:B------:R-:W-:Y:S02]  /*57e0*/  BSSY B1, `(.L_x_161) ;  /* 0x0000007000017945 */ /* 0x000fe40003800000 */
[----:B------:R-:W-:-:S04]  /*57f0*/  FMUL R12, R12, R155 ;  /* 0x0000009b0c0c7220 */ /* 0x000fc80000400000 */
[----:B------:R-:W-:-:S05]  /*5800*/  FFMA R12, R27, R154, R12 ;  /* 0x0000009a1b0c7223 */ /* 0x000fca000000000c */
[----:B------:R-:W-:-:S05]  /*5810*/  F2FP.BF16.F32.PACK_AB R12, RZ, R12 ;  /* 0x0000000cff0c723e */ /* 0x000fca00000010ff */
[----:B------:R0:W-:Y:S01]  /*5820*/  @P2 STG.E.U16 desc[UR36][R6.64+0x2], R12 ;  /* 0x0000020c06002986 */ /* 0x0001e2000c101524 */
[----:B------:R-:W-:Y:S05]  /*5830*/  @!P3 BRA `(.L_x_162) ;  /* 0x000000000004b947 */ /* 0x000fea0003800000 */
[----:B------:R0:W5:Y:S02]  /*5840*/  LDG.E.LTC128B.U16 R172, desc[UR36][R4.64+0x10] ;  /* 0x0000102404ac7981 */ /* 0x000164000c1e1520 */
.L_x_162:
[----:B------:R-:W-:Y:S05]  /*5850*/  BSYNC B1 ;  /* 0x0000000000017941 */ /* 0x000fea0003800000 */
.L_x_161:
[----:B0-2--5:R-:W-:Y:S01]  /*5860*/  IMAD.U32 R6, R172, 0x10000, RZ ;  /* 0x00010000ac067824 */ /* 0x025fe200078e00ff */
[----:B------:R-:W-:Y:S01]  /*5870*/  ISETP.GT.AND P2, PT, R0, 0x9, P0 ;  /* 0x000000090000780c */ /* 0x000fe20000744270 */
[----:B------:R-:W-:Y:S01]  /*5880*/  IMAD.MOV.U32 R7, RZ, RZ, R9 ;  /* 0x000000ffff077224 */ /* 0x000fe200078e0009 */
[----:B------:R-:W-:Y:S01]  /*5890*/  BSSY B1, `(.L_x_163) ;  /* 0x0000008000017945 */ /* 0x000fe20003800000 */
[----:B------:R-:W-:Y:S01]  /*58a0*/  FMUL R3, R6, R155 ;  /* 0x0000009b06037220 */ /* 0x000fe20000400000 */
[----:B------:R-:W-:-:S03]  /*58b0*/  IMAD.MOV.U32 R6, RZ, RZ, R8 ;  /* 0x000000ffff067224 */ /* 0x000fc600078e0008 */
[----:B------:R-:W-:-:S05]  /*58c0*/  FFMA R3, R28, R154, R3 ;  /* 0x0000009a1c037223 */ /* 0x000fca0000000003 */
[----:B------:R-:W-:-:S05]  /*58d0*/  F2FP.BF16.F32.PACK_AB R3, RZ, R3 ;  /* 0x00000003ff03723e */ /* 0x000fca00000010ff */
[----:B------:R0:W-:Y:S01]  /*58e0*/  @P3 STG.E.U16 desc[UR36][R6.64+0x10], R3 ;  /* 0x0000100306003986 */ /* 0x0001e2000c101524 */
[----:B------:R-:W-:Y:S05]  /*58f0*/  @!P2 BRA `(.L_x_164) ;  /* 0x000000000004a947 */ /* 0x000fea0003800000 */
[----:B------:R2:W5:Y:S02]  /*5900*/  LDG.E.LTC128B.U16 R172, desc[UR36][R4.64+0x12] ;  /* 0x0000122404ac7981 */ /* 0x000564000c1e1520 */
.L_x_164:
[----:B------:R-:W-:Y:S05]  /*5910*/  BSYNC B1 ;  /* 0x0000000000017941 */ /* 0x000fea0003800000 */
.L_x_163:
        /* <DEDUP_REMOVED lines=9> */
.L_x_166:
[----:B------:R-:W-:Y:S05]  /*59b0*/  BSYNC B1 ;  /* 0x0000000000017941 */ /* 0x000fea0003800000 */
.L_x_165:
[----:B0----5:R-:W-:Y:S01]  /*59c0*/  IMAD.U32 R12, R172, 0x10000, RZ ;  /* 0x00010000ac0c7824 */ /* 0x021fe200078e00ff */
[----:B------:R-:W-:Y:S01]  /*59d0*/  IADD3 R8, P3, R165, R8, RZ ;  /* 0x00000008a5087210 */ /* 0x000fe20007f7e0ff */
[----:B------:R-:W-:Y:S01]  /*59e0*/  BSSY B1, `(.L_x_167) ;  /* 0x0000009000017945 */ /* 0x000fe20003800000 */
[----:B------:R-:W-:Y:S01]  /*59f0*/  ISETP.GT.AND P2, PT, R0, 0x9, P1 ;  /* 0x000000090000780c */ /* 0x000fe20000f44270 */
[----:B------:R-:W-:Y:S02]  /*5a00*/  FMUL R3, R12, R155 ;  /* 0x0000009b0c037220 */ /* 0x000fe40000400000 */
[----:B------:R-:W-:Y:S02]  /*5a10*/  IMAD.X R9, R167, 0x1, R9, P3 ;  /* 0x00000001a7097824 */ /* 0x000fe400018e0609 */
[----:B------:R-:W-:-:S05]  /*5a20*/  FFMA R3, R30, R154, R3 ;  /* 0x0000009a1e037223 */ /* 0x000fca0000000003 */
[----:B------:R-:W-:-:S05]  /*5a30*/  F2FP.BF16.F32.PACK_AB R3, RZ, R3 ;  /* 0x00000003ff03723e */ /* 0x000fca00000010ff */
[----:B------:R0:W-:Y:S01]  /*5a40*/  @P4 STG.E.U16 desc[UR36][R8.64+0x10], R3 ;  /* 0x0000100308004986 */ /* 0x0001e2000c101524 */
[----:B------:R-:W-:Y:S05]  /*5a50*/  @!P2 BRA `(.L_x_168) ;  /* 0x000000000004a947 */ /* 0x000fea0003800000 */
[----:B------:R0:W5:Y:S02]  /*5a60*/  LDG.E.LTC128B.U16 R172, desc[UR36][R10.64+0x12] ;  /* 0x000012240aac7981 */ /* 0x000164000c1e1520 */
.L_x_168:
[----:B------:R-:W-:Y:S05]  /*5a70*/  BSYNC B1 ;  /* 0x0000000000017941 */ /* 0x000fea0003800000 */
.L_x_167:
[----:B0----5:R-:W-:Y:S01]  /*5a80*/  IMAD.U32 R8, R172, 0x10000, RZ ;  /* 0x00010000ac087824 */ /* 0x021fe200078e00ff */
[----:B------:R-:W-:Y:S01]  /*5a90*/  ISETP.GT.AND P3, PT, R0, 0x10, P0 ;  /* 0x000000100000780c */ /* 0x000fe20000764270 */
[----:B------:R-:W-:Y:S02]  /*5aa0*/  BSSY B1, `(.L_x_169) ;  /* 0x0000009000017945 */ /* 0x000fe40003800000 */
[----:B------:R-:W-:-:S04]  /*5ab0*/  FMUL R8, R8, R155 ;  /* 0x0000009b08087220 */ /* 0x000fc80000400000 */
[----:B------:R-:W-:Y:S01]  /*5ac0*/  FFMA R31, R31, R154, R8 ;  /* 0x0000009a1f1f7223 */ /* 0x000fe20000000008 */
[----:B------:R-:W-:-:S04]  /*5ad0*/  IADD3 R8, P4, P5, R165, R158, R93 ;  /* 0x0000009ea5087210 */ /* 0x000fc80007d9e05d */
[----:B------:R-:W-:Y:S02]  /*5ae0*/  F2FP.BF16.F32.PACK_AB R31, RZ, R31 ;  /* 0x0000001fff1f723e */ /* 0x000fe400000010ff */
[----:B------:R-:W-:-:S05]  /*5af0*/  IADD3.X R9, R167, R159, R95, P4, P5 ;  /* 0x0000009fa7097210 */ /* 0x000fca00027ea45f */
[----:B------:R0:W-:Y:S01]  /*5b00*/  @P2 STG.E.U16 desc[UR36][R8.64+0x12], R31 ;  /* 0x0000121f08002986 */ /* 0x0001e2000c101524 */
[----:B------:R-:W-:Y:S05]  /*5b10*/  @!P3 BRA `(.L_x_170) ;  /* 0x000000000004b947 */ /* 0x000fea0003800000 */
[----:B------:R0:W5:Y:S02]  /*5b20*/  LDG.E.LTC128B.U16 R172, desc[UR36][R4.64+0x20] ;  /* 0x0000202404ac7981 */ /* 0x000164000c1e1520 */
.L_x_170:
[----:B------:R-:W-:Y:S05]  /*5b30*/  BSYNC B1 ;  /* 0x0000000000017941 */ /* 0x000fea0003800000 */
.L_x_169:
        /* <DEDUP_REMOVED lines=9> */
.L_x_172:
[----:B------:R-:W-:Y:S05]  /*5bd0*/  BSYNC B1 ;  /* 0x0000000000017941 */ /* 0x000fea0003800000 */
.L_x_171:
        /* <DEDUP_REMOVED lines=9> */
.L_x_174:
[----:B------:R-:W-:Y:S05]  /*5c70*/  BSYNC B1 ;  /* 0x0000000000017941 */ /* 0x000fea0003800000 */
.L_x_173:
[----:B0----5:R-:W-:Y:S01]  /*5c80*/  SHF.L.U32 R12, R172, 0x10, RZ ;  /* 0x00000010ac0c7819 */ /* 0x021fe200000006ff */
[----:B------:R-:W-:Y:S01]  /*5c90*/  BSSY B1, `(.L_x_175) ;  /* 0x0000008000017945 */ /* 0x000fe20003800000 */
[----:B------:R-:W-:-:S03]  /*5ca0*/  ISETP.GT.AND P2, PT, R0, 0x11, P1 ;  /* 0x000000110000780c */ /* 0x000fc60000f44270 */
[----:B------:R-:W-:-:S04]  /*5cb0*/  FMUL R3, R12, R155 ;  /* 0x0000009b0c037220 */ /* 0x000fc80000400000 */
[----:B------:R-:W-:-:S05]  /*5cc0*/  FFMA R3, R34, R154, R3 ;  /* 0x0000009a22037223 */ /* 0x000fca0000000003 */
[----:B------:R-:W-:-:S05]  /*5cd0*/  F2FP.BF16.F32.PACK_AB R3, RZ, R3 ;  /* 0x00000003ff03723e */ /* 0x000fca00000010ff */
[----:B------:R0:W-:Y:S01]  /*5ce0*/  @P3 STG.E.U16 desc[UR36][R8.64+0x20], R3 ;  /* 0x0000200308003986 */ /* 0x0001e2000c101524 */
[----:B------:R-:W-:Y:S05]  /*5cf0*/  @!P2 BRA `(.L_x_176) ;  /* 0x000000000004a947 */ /* 0x000fea0003800000 */
[----:B------:R0:W5:Y:S02]  /*5d00*/  LDG.E.LTC128B.U16 R172, desc[UR36][R10.64+0x22] ;  /* 0x000022240aac7981 */ /* 0x000164000c1e1520 */
.L_x_176:
[----:B------:R-:W-:Y:S05]  /*5d10*/  BSYNC B1 ;  /* 0x0000000000017941 */ /* 0x000fea0003800000 */
.L_x_175:
        /* <DEDUP_REMOVED lines=9> */
.L_x_178:
[----:B------:R-:W-:Y:S05]  /*5db0*/  BSYNC B1 ;  /* 0x0000000000017941 */ /* 0x000fea0003800000 */
.L_x_177:
[----:B0----5:R-:W-:Y:S01]  /*5dc0*/  IMAD.U32 R12, R172, 0x10000, RZ ;  /* 0x00010000ac0c7824 */ /* 0x021fe200078e00ff */
        /* <DEDUP_REMOVED lines=8> */
.L_x_180:
[----:B------:R-:W-:Y:S05]  /*5e50*/  BSYNC B1 ;  /* 0x0000000000017941 */ /* 0x000fea0003800000 */
.L_x_179:
        /* <DEDUP_REMOVED lines=9> */
.L_x_182:
[----:B------:R-:W-:Y:S05]  /*5ef0*/  BSYNC B1 ;  /* 0x0000000000017941 */ /* 0x000fea0003800000 */
.L_x_181:
        /* <DEDUP_REMOVED lines=9> */
.L_x_184:
[----:B------:R-:W-:Y:S05]  /*5f90*/  BSYNC B1 ;  /* 0x0000000000017941 */ /* 0x000fea0003800000 */
.L_x_183:
        /* <DEDUP_REMOVED lines=9> */
.L_x_186:
[----:B------:R-:W-:Y:S05]  /*6030*/  BSYNC B1 ;  /* 0x0000000000017941 */ /* 0x000fea0003800000 */
.L_x_185:
        /* <DEDUP_REMOVED lines=9> */
.L_x_188:
[----:B------:R-:W-:Y:S05]  /*60d0*/  BSYNC B1 ;  /* 0x0000000000017941 */ /* 0x000fea0003800000 */
.L_x_187:
        /* <DEDUP_REMOVED lines=9> */
.L_x_190:
[----:B------:R-:W-:Y:S05]  /*6170*/  BSYNC B1 ;  /* 0x0000000000017941 */ /* 0x000fea0003800000 */
.L_x_189:
        /* <DEDUP_REMOVED lines=9> */
.L_x_192:
[----:B------:R-:W-:Y:S05]  /*6210*/  BSYNC B1 ;  /* 0x0000000000017941 */ /* 0x000fea0003800000 */
.L_x_191:
        /* <DEDUP_REMOVED lines=9> */
.L_x_194:
[----:B------:R-:W-:Y:S05]  /*62b0*/  BSYNC B1 ;  /* 0x0000000000017941 */ /* 0x000fea0003800000 */
.L_x_193:
        /* <DEDUP_REMOVED lines=9> */
.L_x_196:
[----:B------:R-:W-:Y:S05]  /*6350*/  BSYNC B1 ;  /* 0x0000000000017941 */ /* 0x000fea0003800000 */
.L_x_195:
[----:B-----5:R-:W-:Y:S01]  /*6360*/  SHF.L.U32 R12, R172, 0x10, RZ ;  /* 0x00000010ac0c7819 */ /* 0x020fe200000006ff */
        /* <DEDUP_REMOVED lines=8> */
.L_x_198:
[----:B------:R-:W-:Y:S05]  /*63f0*/  BSYNC B1 ;  /* 0x0000000000017941 */ /* 0x000fea0003800000 */
.L_x_197:
        /* <DEDUP_REMOVED lines=9> */
.L_x_200:
[----:B------:R-:W-:Y:S05]  /*6490*/  BSYNC B1 ;  /* 0x0000000000017941 */ /* 0x000fea0003800000 */
.L_x_199:
        /* <DEDUP_REMOVED lines=9> */
.L_x_202:
[----:B------:R-:W-:Y:S05]  /*6530*/  BSYNC B1 ;  /* 0x0000000000017941 */ /* 0x000fea0003800000 */
.L_x_201:
        /* <DEDUP_REMOVED lines=9> */
.L_x_204:
[----:B------:R-:W-:Y:S05]  /*65d0*/  BSYNC B1 ;  /* 0x0000000000017941 */ /* 0x000fea0003800000 */
.L_x_203:
        /* <DEDUP_REMOVED lines=9> */
.L_x_206:
[----:B------:R-:W-:Y:S05]  /*6670*/  BSYNC B1 ;  /* 0x0000000000017941 */ /* 0x000fea0003800000 */
.L_x_205:
        /* <DEDUP_REMOVED lines=9> */
.L_x_208:
[----:B------:R-:W-:Y:S05]  /*6710*/  BSYNC B1 ;  /* 0x0000000000017941 */ /* 0x000fea0003800000 */
.L_x_207:
        /* <DEDUP_REMOVED lines=9> */
.L_x_210:
[----:B------:R-:W-:Y:S05]  /*67b0*/  BSYNC B1 ;  /* 0x0000000000017941 */ /* 0x000fea0003800000 */
.L_x_209:
        /* <DEDUP_REMOVED lines=9> */
.L_x_212:
[----:B------:R-:W-:Y:S05]  /*6850*/  BSYNC B1 ;  /* 0x0000000000017941 */ /* 0x000fea0003800000 */
.L_x_211:
        /* <DEDUP_REMOVED lines=9> */
.L_x_214:
[----:B------:R-:W-:Y:S05]  /*68f0*/  BSYNC B1 ;  /* 0x0000000000017941 */ /* 0x000fea0003800000 */
.L_x_213:
        /* <DEDUP_REMOVED lines=9> */
.L_x_216:
[----:B------:R-:W-:Y:S05]  /*6990*/  BSYNC B1 ;  /* 0x0000000000017941 */ /* 0x000fea0003800000 */
.L_x_215:
        /* <DEDUP_REMOVED lines=9> */
.L_x_218:
[----:B------:R-:W-:Y:S05]  /*6a30*/  BSYNC B1 ;  /* 0x0000000000017941 */ /* 0x000fea0003800000 */
.L_x_217:
        /* <DEDUP_REMOVED lines=9> */
.L_x_220:
[----:B------:R-:W-:Y:S05]  /*6ad0*/  BSYNC B1 ;  /* 0x0000000000017941 */ /* 0x000fea0003800000 */
.L_x_219:
        /* <DEDUP_REMOVED lines=9> */
.L_x_222:
[----:B------:R-:W-:Y:S05]  /*6b70*/  BSYNC B1 ;  /* 0x0000000000017941 */ /* 0x000fea0003800000 */
.L_x_221:
        /* <DEDUP_REMOVED lines=9> */
.L_x_224:
[----:B------:R-:W-:Y:S05]  /*6c10*/  BSYNC B1 ;  /* 0x0000000000017941 */ /* 0x000fea0003800000 */
.L_x_223:
        /* <DEDUP_REMOVED lines=9> */
.L_x_226:
[----:B------:R-:W-:Y:S05]  /*6cb0*/  BSYNC B1 ;  /* 0x0000000000017941 */ /* 0x000fea0003800000 */
.L_x_225:
        /* <DEDUP_REMOVED lines=9> */
.L_x_228:
[----:B------:R-:W-:Y:S05]  /*6d50*/  BSYNC B1 ;  /* 0x0000000000017941 */ /* 0x000fea0003800000 */
.L_x_227:
        /* <DEDUP_REMOVED lines=9> */
.L_x_230:
[----:B------:R-:W-:Y:S05]  /*6df0*/  BSYNC B1 ;  /* 0x0000000000017941 */ /* 0x000fea0003800000 */
.L_x_229:
        /* <DEDUP_REMOVED lines=9> */
.L_x_232:
[----:B------:R-:W-:Y:S05]  /*6e90*/  BSYNC B1 ;  /* 0x0000000000017941 */ /* 0x000fea0003800000 */
.L_x_231:
        /* <DEDUP_REMOVED lines=9> */
.L_x_234:
[----:B------:R-:W-:Y:S05]  /*6f30*/  BSYNC B1 ;  /* 0x0000000000017941 */ /* 0x000fea0003800000 */
.L_x_233:
        /* <DEDUP_REMOVED lines=9> */
.L_x_236:
[----:B------:R-:W-:Y:S05]  /*6fd0*/  BSYNC B1 ;  /* 0x0000000000017941 */ /* 0x000fea0003800000 */
.L_x_235:
        /* <DEDUP_REMOVED lines=9> */
.L_x_238:
[----:B------:R-:W-:Y:S05]  /*7070*/  BSYNC B1 ;  /* 0x0000000000017941 */ /* 0x000fea0003800000 */
.L_x_237:
        /* <DEDUP_REMOVED lines=9> */
.L_x_240:
[----:B------:R-:W-:Y:S05]  /*7110*/  BSYNC B1 ;  /* 0x0000000000017941 */ /* 0x000fea0003800000 */
.L_x_239:
        /* <DEDUP_REMOVED lines=9> */
.L_x_242:
[----:B------:R-:W-:Y:S05]  /*71b0*/  BSYNC B1 ;  /* 0x0000000000017941 */ /* 0x000fea0003800000 */
.L_x_241:
        /* <DEDUP_REMOVED lines=9> */
.L_x_244:
[----:B------:R-:W-:Y:S05]  /*7250*/  BSYNC B1 ;  /* 0x0000000000017941 */ /* 0x000fea0003800000 */
.L_x_243:
        /* <DEDUP_REMOVED lines=9> */
.L_x_246:
[----:B------:R-:W-:Y:S05]  /*72f0*/  BSYNC B1 ;  /* 0x0000000000017941 */ /* 0x000fea0003800000 */
.L_x_245:
        /* <DEDUP_REMOVED lines=9> */
.L_x_248:
[----:B------:R-:W-:Y:S05]  /*7390*/  BSYNC B1 ;  /* 0x0000000000017941 */ /* 0x000fea0003800000 */
.L_x_247:
        /* <DEDUP_REMOVED lines=9> */
.L_x_250:
[----:B------:R-:W-:Y:S05]  /*7430*/  BSYNC B1 ;  /* 0x0000000000017941 */ /* 0x000fea0003800000 */
.L_x_249:
        /* <DEDUP_REMOVED lines=9> */
.L_x_252:
[----:B------:R-:W-:Y:S05]  /*74d0*/  BSYNC B1 ;  /* 0x0000000000017941 */ /* 0x000fea0003800000 */
.L_x_251:
        /* <DEDUP_REMOVED lines=9> */
.L_x_254:
[----:B------:R-:W-:Y:S05]  /*7570*/  BSYNC B1 ;  /* 0x0000000000017941 */ /* 0x000fea0003800000 */
.L_x_253:
        /* <DEDUP_REMOVED lines=9> */
.L_x_256:
[----:B------:R-:W-:Y:S05]  /*7610*/  BSYNC B1 ;  /* 0x0000000000017941 */ /* 0x000fea0003800000 */
.L_x_255:
        /* <DEDUP_REMOVED lines=9> */
.L_x_258:
[----:B------:R-:W-:Y:S05]  /*76b0*/  BSYNC B1 ;  /* 0x0000000000017941 */ /* 0x000fea0003800000 */
.L_x_257:
        /* <DEDUP_REMOVED lines=9> */
.L_x_260:
[----:B------:R-:W-:Y:S05]  /*7750*/  BSYNC B1 ;  /* 0x0000000000017941 */ /* 0x000fea0003800000 */
.L_x_259:
        /* <DEDUP_REMOVED lines=9> */
.L_x_262:
[----:B------:R-:W-:Y:S05]  /*77f0*/  BSYNC B1 ;  /* 0x0000000000017941 */ /* 0x000fea0003800000 */
.L_x_261:
        /* <DEDUP_REMOVED lines=9> */
.L_x_264:
[----:B------:R-:W-:Y:S05]  /*7890*/  BSYNC B1 ;  /* 0x0000000000017941 */ /* 0x000fea0003800000 */
.L_x_263:
        /* <DEDUP_REMOVED lines=9> */
.L_x_266:
[----:B------:R-:W-:Y:S05]  /*7930*/  BSYNC B1 ;  /* 0x0000000000017941 */ /* 0x000fea0003800000 */
.L_x_265:
        /* <DEDUP_REMOVED lines=9> */
.L_x_268:
[----:B------:R-:W-:Y:S05]  /*79d0*/  BSYNC B1 ;  /* 0x0000000000017941 */ /* 0x000fea0003800000 */
.L_x_267:
        /* <DEDUP_REMOVED lines=9> */
.L_x_270:
[----:B------:R-:W-:Y:S05]  /*7a70*/  BSYNC B1 ;  /* 0x0000000000017941 */ /* 0x000fea0003800000 */
.L_x_269:
        /* <DEDUP_REMOVED lines=9> */
.L_x_272:
[----:B------:R-:W-:Y:S05]  /*7b10*/  BSYNC B1 ;  /* 0x0000000000017941 */ /* 0x000fea0003800000 */
.L_x_271:
        /* <DEDUP_REMOVED lines=9> */
.L_x_274:
[----:B------:R-:W-:Y:S05]  /*7bb0*/  BSYNC B1 ;  /* 0x0000000000017941 */ /* 0x000fea0003800000 */
.L_x_273:
        /* <DEDUP_REMOVED lines=9> */
.L_x_276:
[----:B------:R-:W-:Y:S05]  /*7c50*/  BSYNC B1 ;  /* 0x0000000000017941 */ /* 0x000fea0003800000 */
.L_x_275:
[----:B012--5:R-:W-:Y:S01]  /*7c60*/  IMAD.U32 R4, R172, 0x10000, RZ ;  /* 0x00010000ac047824 */ /* 0x027fe200078e00ff */
        /* <DEDUP_REMOVED lines=8> */
.L_x_278:
[----:B------:R-:W-:Y:S05]  /*7cf0*/  BSYNC B1 ;  /* 0x0000000000017941 */ /* 0x000fea0003800000 */
.L_x_277:
[----:B0----5:R-:W-:Y:S01]  /*7d00*/  IMAD.U32 R4, R172, 0x10000, RZ ;  /* 0x00010000ac047824 */ /* 0x021fe200078e00ff */
[----:B------:R-:W-:Y:S01]  /*7d10*/  ISETP.GT.AND P1, PT, R0, 0x79, P1 ;  /* 0x000000790000780c */ /* 0x000fe20000f24270 */
[----:B------:R-:W-:Y:S01]  /*7d20*/  @P2 IMAD.MOV.U32 R5, RZ, RZ, R9 ;  /* 0x000000ffff052224 */ /* 0x000fe200078e0009 */
[----:B------:R-:W-:Y:S01]  /*7d30*/  BSSY B1, `(.L_x_279) ;  /* 0x0000008000017945 */ /* 0x000fe20003800000 */
[----:B------:R-:W-:Y:S01]  /*7d40*/  FMUL R3, R4, R155 ;  /* 0x0000009b04037220 */ /* 0x000fe20000400000 */
[----:B------:R-:W-:-:S03]  /*7d50*/  @P2 IMAD.MOV.U32 R4, RZ, RZ, R8 ;  /* 0x000000ffff042224 */ /* 0x000fc600078e0008 */
[----:B------:R-:W-:-:S05]  /*7d60*/  FFMA R3, R86, R154, R3 ;  /* 0x0000009a56037223 */ /* 0x000fca0000000003 */
[----:B------:R-:W-:-:S05]  /*7d70*/  F2FP.BF16.F32.PACK_AB R3, RZ, R3 ;  /* 0x00000003ff03723e */ /* 0x000fca00000010ff */
[----:B------:R0:W-:Y:S01]  /*7d80*/  @P2 STG.E.U16 desc[UR36][R4.64+0xf0], R3 ;  /* 0x0000f00304002986 */ /* 0x0001e2000c101524 */
[----:B------:R-:W-:Y:S05]  /*7d90*/  @!P1 BRA `(.L_x_280) ;  /* 0x0000000000049947 */ /* 0x000fea0003800000 */
[----:B------:R2:W5:Y:S02]  /*7da0*/  LDG.E.LTC128B.U16 R172, desc[UR36][R10.64+0xf2] ;  /* 0x0000f2240aac7981 */ /* 0x000564000c1e1520 */
.L_x_280:
[----:B------:R-:W-:Y:S05]  /*7db0*/  BSYNC B1 ;  /* 0x0000000000017941 */ /* 0x000fea0003800000 */
.L_x_279:
[----:B------:R-:W-:Y:S05]  /*7dc0*/  @!P1 BRA `(.L_x_281) ;  /* 0x00000024004c9947 */ /* 0x000fea0003800000 */
[----:B-----5:R-:W-:-:S05]  /*7dd0*/  SHF.L.U32 R172, R172, 0x10, RZ ;  /* 0x00000010acac7819 */ /* 0x020fca00000006ff */
[----:B------:R-:W-:-:S04]  /*7de0*/  FMUL R172, R172, R155 ;  /* 0x0000009bacac7220 */ /* 0x000fc80000400000 */
[----:B------:R-:W-:-:S05]  /*7df0*/  FFMA R172, R87, R154, R172 ;  /* 0x0000009a57ac7223 */ /* 0x000fca00000000ac */
[----:B------:R-:W-:-:S05]  /*7e00*/  F2FP.BF16.F32.PACK_AB R172, RZ, R172 ;  /* 0x000000acffac723e */ /* 0x000fca00000010ff */
[----:B------:R0:W-:Y:S01]  /*7e10*/  STG.E.U16 desc[UR36][R8.64+0xf2], R172 ;  /* 0x0000f2ac08007986 */ /* 0x0001e2000c101524 */
[----:B------:R-:W-:Y:S05]  /*7e20*/  BRA `(.L_x_281) ;  /* 0x0000002400347947 */ /* 0x000fea0003800000 */
.L_x_30:
[----:B------:R-:W-:Y:S01]  /*7e30*/  ULDC.64 UR4, c[0x0][0x5c0] ;  /* 0x0001700000047ab9 */ /* 0x000fe20000000a00 */
[-C--:B------:R-:W-:Y:S01]  /*7e40*/  FMUL R88, R88, R154.reuse ;  /* 0x0000009a58587220 */ /* 0x080fe20000400000 */
[----:B------:R-:W-:Y:S01]  /*7e50*/  LEA R8, P0, R166, UR4, 0x1 ;  /* 0x00000004a6087c11 */ /* 0x000fe2000f8008ff */
[----:B------:R-:W-:Y:S01]  /*7e60*/  IMAD.SHL.U32 R7, R4, 0x10, RZ ;  /* 0x0000001004077824 */ /* 0x000fe200078e00ff */
[----:B------:R-:W-:Y:S01]  /*7e70*/  ISETP.GT.AND P2, PT, R0, 0x1, P3 ;  /* 0x000000010000780c */ /* 0x000fe20001f44270 */
[-C--:B------:R-:W-:Y:S01]  /*7e80*/  FMUL R89, R89, R154.reuse ;  /* 0x0000009a59597220 */ /* 0x080fe20000400000 */
[----:B------:R-:W-:Y:S01]  /*7e90*/  LEA.HI.X R9, R166, UR5, R169, 0x1, P0 ;  /* 0x00000005a6097c11 */ /* 0x000fe200080f0ca9 */
[-C--:B------:R-:W-:Y:S01]  /*7ea0*/  FMUL R90, R90, R154.reuse ;  /* 0x0000009a5a5a7220 */ /* 0x080fe20000400000 */
[----:B------:R-:W-:Y:S01]  /*7eb0*/  ISETP.GT.AND P0, PT, R3, 0x8, PT ;  /* 0x000000080300780c */ /* 0x000fe20003f04270 */
[----:B------:R-:W-:Y:S01]  /*7ec0*/  FMUL R91, R91, R154 ;  /* 0x0000009a5b5b7220 */ /* 0x000fe20000400000 */
[----:B------:R-:W-:Y:S01]  /*7ed0*/  F2FP.BF16.F32.PACK_AB R88, RZ, R88 ;  /* 0x00000058ff58723e */ /* 0x000fe200000010ff */
[-C--:B------:R-:W-:Y:S01]  /*7ee0*/  FMUL R92, R92, R154.reuse ;  /* 0x0000009a5c5c7220 */ /* 0x080fe20000400000 */
[----:B------:R-:W-:Y:S01]  /*7ef0*/  ISETP.GT.AND P4, PT, R0, RZ, P0 ;  /* 0x000000ff0000720c */ /* 0x000fe20000784270 */
[----:B------:R-:W-:Y:S01]  /*7f00*/  FMUL R93, R93, R154 ;  /* 0x0000009a5d5d7220 */ /* 0x000fe20000400000 */
[----:B------:R-:W-:Y:S01]  /*7f10*/  SHF.L.U64.HI R6, R4, 0x4, R5 ;  /* 0x0000000404067819 */ /* 0x000fe20000010205 */
[----:B------:R-:W-:Y:S01]  /*7f20*/  @P1 STG.E.U16 desc[UR36][R8.64], R88 ;  /* 0x0000005808001986 */ /* 0x000fe2000c101524 */
[----:B------:R-:W-:Y:S01]  /*7f30*/  IADD3 R10, P5, R7, R8, RZ ;  /* 0x00000008070a7210 */ /* 0x000fe20007fbe0ff */
[-C--:B------:R-:W-:Y:S01]  /*7f40*/  FMUL R94, R94, R154.reuse ;  /* 0x0000009a5e5e7220 */ /* 0x080fe20000400000 */
[----:B------:R-:W-:Y:S01]  /*7f50*/  ISETP.GT.AND P1, PT, R0, 0x1, P0 ;  /* 0x000000010000780c */ /* 0x000fe20000724270 */
[----:B------:R-:W-:Y:S01]  /*7f60*/  FMUL R95, R95, R154 ;  /* 0x0000009a5f5f7220 */ /* 0x000fe20000400000 */
[----:B------:R-:W-:Y:S01]  /*7f70*/  F2FP.BF16.F32.PACK_AB R89, RZ, R89 ;  /* 0x00000059ff59723e */ /* 0x000fe200000010ff */
[----:B------:R-:W-:Y:S01]  /*7f80*/  IMAD.X R11, R6, 0x1, R9, P5 ;  /* 0x00000001060b7824 */ /* 0x000fe200028e0609 */
[----:B------:R-:W-:Y:S01]  /*7f90*/  F2FP.BF16.F32.PACK_AB R90, RZ, R90 ;  /* 0x0000005aff5a723e */ /* 0x000fe200000010ff */
[-C--:B------:R-:W-:Y:S01]  /*7fa0*/  FMUL R96, R96, R154.reuse ;  /* 0x0000009a60607220 */ /* 0x080fe20000400000 */
[----:B------:R-:W-:Y:S01]  /*7fb0*/  F2FP.BF16.F32.PACK_AB R91, RZ, R91 ;  /* 0x0000005bff5b723e */ /* 0x000fe200000010ff */
[----:B------:R-:W-:Y:S01]  /*7fc0*/  @P2 STG.E.U16 desc[UR36][R8.64+0x2], R89 ;  /* 0x0000025908002986 */ /* 0x000fe2000c101524 */
[C---:B------:R-:W-:Y:S01]  /*7fd0*/  ISETP.GT.AND P5, PT, R0.reuse, 0x9, P3 ;  /* 0x000000090000780c */ /* 0x040fe20001fa4270 */
[-C--:B------:R-:W-:Y:S01]  /*7fe0*/  FMUL R97, R97, R154.reuse ;  /* 0x0000009a61617220 */ /* 0x080fe20000400000 */
[C---:B------:R-:W-:Y:S01]  /*7ff0*/  ISETP.GT.AND P2, PT, R0.reuse, 0x8, P0 ;  /* 0x000000080000780c */ /* 0x040fe20000744270 */
[----:B------:R-:W-:Y:S01]  /*8000*/  @P4 STG.E.U16 desc[UR36][R10.64], R90 ;  /* 0x0000005a0a004986 */ /* 0x000fe2000c101524 */
[----:B------:R-:W-:Y:S01]  /*8010*/  ISETP.GT.AND P4, PT, R0, 0x8, P3 ;  /* 0x000000080000780c */ /* 0x000fe20001f84270 */
[----:B------:R-:W-:Y:S01]  /*8020*/  FMUL R98, R98, R154 ;  /* 0x0000009a62627220 */ /* 0x000fe20000400000 */
[----:B------:R-:W-:Y:S01]  /*8030*/  F2FP.BF16.F32.PACK_AB R92, RZ, R92 ;  /* 0x0000005cff5c723e */ /* 0x000fe200000010ff */
[----:B------:R-:W-:Y:S01]  /*8040*/  @P1 STG.E.U16 desc[UR36][R10.64+0x2], R91 ;  /* 0x0000025b0a001986 */ /* 0x000fe2000c101524 */
[----:B------:R-:W-:Y:S01]  /*8050*/  ISETP.GT.AND P1, PT, R0, 0x9, P0 ;  /* 0x000000090000780c */ /* 0x000fe20000724270 */
[-C--:B------:R-:W-:Y:S01]  /*8060*/  FMUL R99, R99, R154.reuse ;  /* 0x0000009a63637220 */ /* 0x080fe20000400000 */
[----:B------:R-:W-:Y:S01]  /*8070*/  F2FP.BF16.F32.PACK_AB R93, RZ, R93 ;  /* 0x0000005dff5d723e */ /* 0x000fe200000010ff */
[----:B------:R-:W-:Y:S01]  /*8080*/  FMUL R100, R100, R154 ;  /* 0x0000009a64647220 */ /* 0x000fe20000400000 */
[----:B------:R-:W-:Y:S01]  /*8090*/  F2FP.BF16.F32.PACK_AB R94, RZ, R94 ;  /* 0x0000005eff5e723e */ /* 0x000fe200000010ff */
[-C--:B------:R-:W-:Y:S01]  /*80a0*/  FMUL R101, R101, R154.reuse ;  /* 0x0000009a65657220 */ /* 0x080fe20000400000 */
[----:B------:R-:W-:Y:S01]  /*80b0*/  F2FP.BF16.F32.PACK_AB R95, RZ, R95 ;  /* 0x0000005fff5f723e */ /* 0x000fe200000010ff */
[----:B------:R-:W-:Y:S01]  /*80c0*/  FMUL R102, R102, R154 ;  /* 0x0000009a66667220 */ /* 0x000fe20000400000 */
[----:B------:R-:W-:Y:S01]  /*80d0*/  F2FP.BF16.F32.PACK_AB R96, RZ, R96 ;  /* 0x00000060ff60723e */ /* 0x000fe200000010ff */
[----:B------:R-:W-:Y:S01]  /*80e0*/  @P4 STG.E.U16 desc[UR36][R8.64+0x10], R92 ;  /* 0x0000105c08004986 */ /* 0x000fe2000c101524 */
[C---:B------:R-:W-:Y:S01]  /*80f0*/  ISETP.GT.AND P4, PT, R0.reuse, 0x10, P3 ;  /* 0x000000100000780c */ /* 0x040fe20001f84270 */
[-C--:B------:R-:W-:Y:S01]  /*8100*/  FMUL R103, R103, R154.reuse ;  /* 0x0000009a67677220 */ /* 0x080fe20000400000 */
[----:B------:R-:W-:Y:S01]  /*8110*/  F2FP.BF16.F32.PACK_AB R97, RZ, R97 ;  /* 0x00000061ff61723e */ /* 0x000fe200000010ff */
[----:B------:R-:W-:Y:S01]  /*8120*/  @P5 STG.E.U16 desc[UR36][R8.64+0x12], R93 ;  /* 0x0000125d08005986 */ /* 0x000fe2000c101524 */
[----:B------:R-:W-:Y:S01]  /*8130*/  ISETP.GT.AND P5, PT, R0, 0x11, P0 ;  /* 0x000000110000780c */ /* 0x000fe200007a4270 */
        /* <DEDUP_REMOVED lines=74> */
[-C--:B------:R-:W-:Y:S01]  /*85e0*/  FMUL R125, R125, R154.reuse ;  /* 0x0000009a7d7d7220 */ /* 0x080fe20000400000 */
[----:B------:R-:W-:Y:S01]  /*85f0*/  F2FP.BF16.F32.PACK_AB R119, RZ, R119 ;  /* 0x00000077ff77723e */ /* 0x000fe200000010ff */
[----:B------:R-:W-:Y:S01]  /*8600*/  FMUL R126, R126, R154 ;  /* 0x0000009a7e7e7220 */ /* 0x000fe20000400000 */
[----:B------:R-:W-:Y:S01]  /*8610*/  F2FP.BF16.F32.PACK_AB R120, RZ, R120 ;  /* 0x00000078ff78723e */ /* 0x000fe200000010ff */
        /* <DEDUP_REMOVED lines=64> */
[----:B------:R-:W-:Y:S01]  /*8a20*/  FMUL R145, R145, R154 ;  /* 0x0000009a91917220 */ /* 0x000fe20000400000 */
[----:B------:R-:W-:Y:S01]  /*8a30*/  F2FP.BF16.F32.PACK_AB R139, RZ, R139 ;  /* 0x0000008bff8b723e */ /* 0x000fe200000010ff */
[----:B------:R-:W-:Y:S01]  /*8a40*/  IMAD.SHL.U32 R21, R4, 0x100, RZ ;  /* 0x0000010004157824 */ /* 0x000fe200078e00ff */
[----:B------:R-:W-:Y:S01]  /*8a50*/  F2FP.BF16.F32.PACK_AB R140, RZ, R140 ;  /* 0x0000008cff8c723e */ /* 0x000fe200000010ff */
[----:B------:R-:W-:Y:S01]  /*8a60*/  @P1 STG.E.U16 desc[UR36][R8.64+0x90], R124 ;  /* 0x0000907c08001986 */ /* 0x000fe2000c101524 */
[----:B------:R-:W-:Y:S01]  /*8a70*/  ISETP.GT.AND P1, PT, R0, 0x50, P3 ;  /* 0x000000500000780c */ /* 0x000fe20001f24270 */
[-C--:B------:R-:W-:Y:S01]  /*8a80*/  FMUL R146, R146, R154.reuse ;  /* 0x0000009a92927220 */ /* 0x080fe20000400000 */
[----:B------:R-:W-:Y:S01]  /*8a90*/  F2FP.BF16.F32.PACK_AB R141, RZ, R141 ;  /* 0x0000008dff8d723e */ /* 0x000fe200000010ff */
[----:B------:R-:W-:Y:S01]  /*8aa0*/  @P2 STG.E.U16 desc[UR36][R8.64+0x92], R125 ;  /* 0x0000927d08002986 */ /* 0x000fe2000c101524 */
[C---:B------:R-:W-:Y:S01]  /*8ab0*/  ISETP.GT.AND P2, PT, R0.reuse, 0x51, P3 ;  /* 0x000000510000780c */ /* 0x040fe20001f44270 */
[----:B------:R-:W-:Y:S01]  /*8ac0*/  FMUL R147, R147, R154 ;  /* 0x0000009a93937220 */ /* 0x000fe20000400000 */
        /* <DEDUP_REMOVED lines=12> */
[----:B------:R-:W-:Y:S01]  /*8b90*/  SHF.L.U64.HI R15, R4, 0x8, R5 ;  /* 0x00000008040f7819 */ /* 0x000fe20000010205 */
[----:B------:R-:W-:Y:S01]  /*8ba0*/  @P2 STG.E.U16 desc[UR36][R8.64+0xa2], R129 ;  /* 0x0000a28108002986 */ /* 0x000fe2000c101524 */
[C---:B------:R-:W-:Y:S01]  /*8bb0*/  ISETP.GT.AND P2, PT, R0.reuse, 0x59, P3 ;  /* 0x000000590000780c */ /* 0x040fe20001f44270 */
        /* <DEDUP_REMOVED lines=56> */
[----:B------:R-:W-:Y:S01]  /*8f40*/  FMUL R39, R39, R154 ;  /* 0x0000009a27277220 */ /* 0x000fe20000400000 */
[----:B------:R-:W-:Y:S01]  /*8f50*/  F2FP.BF16.F32.PACK_AB R33, RZ, R33 ;  /* 0x00000021ff21723e */ /* 0x000fe200000010ff */
[----:B------:R-:W-:Y:S01]  /*8f60*/  @P2 STG.E.U16 desc[UR36][R10.64+0xd0], R142 ;  /* 0x0000d08e0a002986 */ /* 0x000fe2000c101524 */
[----:B------:R-:W-:Y:S01]  /*8f70*/  F2FP.BF16.F32.PACK_AB R34, RZ, R34 ;  /* 0x00000022ff22723e */ /* 0x000fe200000010ff */
[-C--:B------:R-:W-:Y:S01]  /*8f80*/  FMUL R40, R40, R154.reuse ;  /* 0x0000009a28287220 */ /* 0x080fe20000400000 */
[----:B------:R-:W-:Y:S01]  /*8f90*/  F2FP.BF16.F32.PACK_AB R35, RZ, R35 ;  /* 0x00000023ff23723e */ /* 0x000fe200000010ff */
[----:B------:R-:W-:Y:S01]  /*8fa0*/  FMUL R41, R41, R154 ;  /* 0x0000009a29297220 */ /* 0x000fe20000400000 */
[----:B------:R-:W-:Y:S01]  /*8fb0*/  F2FP.BF16.F32.PACK_AB R36, RZ, R36 ;  /* 0x00000024ff24723e */ /* 0x000fe200000010ff */
[----:B------:R-:W-:Y:S01]  /*8fc0*/  @P4 STG.E.U16 desc[UR36][R10.64+0xd2], R143 ;  /* 0x0000d28f0a004986 */ /* 0x000fe2000c101524 */
[----:B------:R-:W-:Y:S01]  /*8fd0*/  ISETP.GT.AND P4, PT, R0, 0x71, P0 ;  /* 0x000000710000780c */ /* 0x000fe20000784270 */
[----:B------:R-:W-:Y:S01]  /*8fe0*/  FMUL R42, R42, R154 ;  /* 0x0000009a2a2a7220 */ /* 0x000fe20000400000 */
[----:B------:R-:W-:Y:S01]  /*8ff0*/  F2FP.BF16.F32.PACK_AB R37, RZ, R37 ;  /* 0x00000025ff25723e */ /* 0x000fe200000010ff */
[----:B------:R-:W-:Y:S01]  /*9000*/  @P5 STG.E.U16 desc[UR36][R8.64+0xe0], R144 ;  /* 0x0000e09008005986 */ /* 0x000fe2000c101524 */
[----:B------:R-:W-:Y:S01]  /*9010*/  ISETP.GT.AND P5, PT, R0, 0x70, P0 ;  /* 0x000000700000780c */ /* 0x000fe200007a4270 */
[----:B------:R-:W-:Y:S01]  /*9020*/  @P1 IMAD.MOV.U32 R4, RZ, RZ, R8 ;  /* 0x000000ffff041224 */ /* 0x000fe200078e0008 */
[----:B------:R-:W-:Y:S01]  /*9030*/  F2FP.BF16.F32.PACK_AB R38, RZ, R38 ;  /* 0x00000026ff26723e */ /* 0x000fe200000010ff */
[----:B------:R-:W-:Y:S01]  /*9040*/  @P1 IMAD.MOV.U32 R5, RZ, RZ, R9 ;  /* 0x000000ffff051224 */ /* 0x000fe200078e0009 */
[----:B------:R-:W-:Y:S01]  /*9050*/  F2FP.BF16.F32.PACK_AB R39, RZ, R39 ;  /* 0x00000027ff27723e */ /* 0x000fe200000010ff */
[----:B------:R-:W-:Y:S01]  /*9060*/  FMUL R43, R43, R154 ;  /* 0x0000009a2b2b7220 */ /* 0x000fe20000400000 */
[----:B------:R-:W-:Y:S01]  /*9070*/  F2FP.BF16.F32.PACK_AB R40, RZ, R40 ;  /* 0x00000028ff28723e */ /* 0x000fe200000010ff */
[----:B------:R-:W-:Y:S01]  /*9080*/  FMUL R44, R44, R154 ;  /* 0x0000009a2c2c7220 */ /* 0x000fe20000400000 */
[----:B------:R0:W-:Y:S01]  /*9090*/  @P1 STG.E.U16 desc[UR36][R4.64+0xe2], R145 ;  /* 0x0000e29104001986 */ /* 0x0001e2000c101524 */
[----:B------:R-:W-:Y:S01]  /*90a0*/  IADD3 R12, P1, P2, R7, R8, R21 ;  /* 0x00000008070c7210 */ /* 0x000fe20007a3e015 */
[-C--:B------:R-:W-:Y:S01]  /*90b0*/  FMUL R45, R45, R154.reuse ;  /* 0x0000009a2d2d7220 */ /* 0x080fe20000400000 */
[----:B------:R-:W-:Y:S01]  /*90c0*/  F2FP.BF16.F32.PACK_AB R41, RZ, R41 ;  /* 0x00000029ff29723e */ /* 0x000fe200000010ff */
[-C--:B------:R-:W-:Y:S01]  /*90d0*/  FMUL R46, R46, R154.reuse ;  /* 0x0000009a2e2e7220 */ /* 0x080fe20000400000 */
[----:B------:R-:W-:Y:S01]  /*90e0*/  IADD3.X R13, R6, R9, R15, P1, P2 ;  /* 0x00000009060d7210 */ /* 0x000fe20000fe440f */
[-C--:B------:R-:W-:Y:S01]  /*90f0*/  FMUL R47, R47, R154.reuse ;  /* 0x0000009a2f2f7220 */ /* 0x080fe20000400000 */
[C---:B------:R-:W-:Y:S01]  /*9100*/  ISETP.GT.AND P1, PT, R3.reuse, 0x80, PT ;  /* 0x000000800300780c */ /* 0x040fe20003f24270 */
[-C--:B------:R-:W-:Y:S01]  /*9110*/  FMUL R48, R48, R154.reuse ;  /* 0x0000009a30307220 */ /* 0x080fe20000400000 */
[----:B------:R-:W-:Y:S01]  /*9120*/  ISETP.GT.AND P2, PT, R3, 0x88, PT ;  /* 0x000000880300780c */ /* 0x000fe20003f44270 */
[----:B------:R-:W-:Y:S01]  /*9130*/  FMUL R49, R49, R154 ;  /* 0x0000009a31317220 */ /* 0x000fe20000400000 */
[----:B------:R-:W-:Y:S01]  /*9140*/  F2FP.BF16.F32.PACK_AB R42, RZ, R42 ;  /* 0x0000002aff2a723e */ /* 0x000fe200000010ff */
[----:B0-----:R-:W-:Y:S01]  /*9150*/  @P5 IMAD.MOV.U32 R4, RZ, RZ, R10 ;  /* 0x000000ffff045224 */ /* 0x001fe200078e000a */
[----:B------:R-:W-:Y:S01]  /*9160*/  F2FP.BF16.F32.PACK_AB R43, RZ, R43 ;  /* 0x0000002bff2b723e */ /* 0x000fe200000010ff */
[----:B------:R-:W-:Y:S01]  /*9170*/  @P5 IMAD.MOV.U32 R5, RZ, RZ, R11 ;  /* 0x000000ffff055224 */ /* 0x000fe200078e000b */
[----:B------:R-:W-:Y:S01]  /*9180*/  F2FP.BF16.F32.PACK_AB R44, RZ, R44 ;  /* 0x0000002cff2c723e */ /* 0x000fe200000010ff */
[-C--:B------:R-:W-:Y:S01]  /*9190*/  FMUL R50, R50, R154.reuse ;  /* 0x0000009a32327220 */ /* 0x080fe20000400000 */
[----:B------:R-:W-:Y:S01]  /*91a0*/  F2FP.BF16.F32.PACK_AB R45, RZ, R45 ;  /* 0x0000002dff2d723e */ /* 0x000fe200000010ff */
[-C--:B------:R-:W-:Y:S01]  /*91b0*/  FMUL R51, R51, R154.reuse ;  /* 0x0000009a33337220 */ /* 0x080fe20000400000 */
[----:B------:R0:W-:Y:S01]  /*91c0*/  @P5 STG.E.U16 desc[UR36][R4.64+0xe0], R146 ;  /* 0x0000e09204005986 */ /* 0x0001e2000c101524 */
[----:B------:R-:W-:Y:S01]  /*91d0*/  ISETP.GT.AND P5, PT, R0, 0x78, P3 ;  /* 0x000000780000780c */ /* 0x000fe20001fa4270 */
[-C--:B------:R-:W-:Y:S01]  /*91e0*/  FMUL R52, R52, R154.reuse ;  /* 0x0000009a34347220 */ /* 0x080fe20000400000 */
[C---:B------:R-:W-:Y:S01]  /*91f0*/  ISETP.GT.AND P3, PT, R0.reuse, 0x79, P3 ;  /* 0x000000790000780c */ /* 0x040fe20001f64270 */
[----:B------:R-:W-:Y:S01]  /*9200*/  @P4 STG.E.U16 desc[UR36][R10.64+0xe2], R147 ;  /* 0x0000e2930a004986 */ /* 0x000fe2000c101524 */
[C---:B------:R-:W-:Y:S01]  /*9210*/  ISETP.GT.AND P4, PT, R0.reuse, 0x78, P0 ;  /* 0x000000780000780c */ /* 0x040fe20000784270 */
[-C--:B------:R-:W-:Y:S01]  /*9220*/  FMUL R53, R53, R154.reuse ;  /* 0x0000009a35357220 */ /* 0x080fe20000400000 */
[----:B------:R-:W-:Y:S01]  /*9230*/  ISETP.GT.AND P0, PT, R0, 0x79, P0 ;  /* 0x000000790000780c */ /* 0x000fe20000704270 */
[----:B------:R-:W-:Y:S01]  /*9240*/  FMUL R54, R54, R154 ;  /* 0x0000009a36367220 */ /* 0x000fe20000400000 */
[----:B------:R-:W-:Y:S01]  /*9250*/  F2FP.BF16.F32.PACK_AB R46, RZ, R46 ;  /* 0x0000002eff2e723e */ /* 0x000fe200000010ff */
[-C--:B------:R-:W-:Y:S01]  /*9260*/  FMUL R55, R55, R154.reuse ;  /* 0x0000009a37377220 */ /* 0x080fe20000400000 */
[----:B------:R-:W-:Y:S01]  /*9270*/  F2FP.BF16.F32.PACK_AB R47, RZ, R47 ;  /* 0x0000002fff2f723e */ /* 0x000fe200000010ff */
[----:B------:R-:W-:Y:S01]  /*9280*/  FMUL R56, R56, R154 ;  /* 0x0000009a38387220 */ /* 0x000fe20000400000 */
[----:B------:R-:W-:Y:S01]  /*9290*/  F2FP.BF16.F32.PACK_AB R48, RZ, R48 ;  /* 0x00000030ff30723e */ /* 0x000fe200000010ff */
[----:B------:R-:W-:Y:S01]  /*92a0*/  @P5 STG.E.U16 desc[UR36][R8.64+0xf0], R148 ;  /* 0x0000f09408005986 */ /* 0x000fe2000c101524 */
[----:B0-----:R-:W-:Y:S01]  /*92b0*/  IADD3 R4, P5, R21, R8, RZ ;  /* 0x0000000815047210 */ /* 0x001fe20007fbe0ff */
[-C--:B------:R-:W-:Y:S01]  /*92c0*/  FMUL R57, R57, R154.reuse ;  /* 0x0000009a39397220 */ /* 0x080fe20000400000 */
[----:B------:R-:W-:Y:S01]  /*92d0*/  F2FP.BF16.F32.PACK_AB R49, RZ, R49 ;  /* 0x00000031ff31723e */ /* 0x000fe200000010ff */
[----:B------:R0:W-:Y:S01]  /*92e0*/  @P3 STG.E.U16 desc[UR36][R8.64+0xf2], R149 ;  /* 0x0000f29508003986 */ /* 0x0001e2000c101524 */
[C---:B------:R-:W-:Y:S01]  /*92f0*/  ISETP.GT.AND P3, PT, R0.reuse, RZ, P1 ;  /* 0x000000ff0000720c */ /* 0x040fe20000f64270 */
[----:B------:R-:W-:Y:S01]  /*9300*/  IMAD.X R5, R15, 0x1, R9, P5 ;  /* 0x000000010f057824 */ /* 0x000fe200028e0609 */
[C---:B------:R-:W-:Y:S01]  /*9310*/  ISETP.GT.AND P5, PT, R0.reuse, RZ, P2 ;  /* 0x000000ff0000720c */ /* 0x040fe200017a4270 */
        /* <DEDUP_REMOVED lines=11> */
[----:B0-----:R-:W-:Y:S01]  /*93d0*/  IADD3 R8, P3, R7, R4, RZ ;  /* 0x0000000407087210 */ /* 0x001fe20007f7e0ff */
[----:B------:R-:W-:Y:S01]  /*93e0*/  FMUL R61, R61, R154 ;  /* 0x0000009a3d3d7220 */ /* 0x000fe20000400000 */
[----:B------:R-:W-:Y:S01]  /*93f0*/  F2FP.BF16.F32.PACK_AB R53, RZ, R53 ;  /* 0x00000035ff35723e */ /* 0x000fe200000010ff */
[----:B------:R-:W-:Y:S01]  /*9400*/  @P4 STG.E.U16 desc[UR36][R4.64+0x2], R25 ;  /* 0x0000021904004986 */ /* 0x000fe2000c101524 */
[----:B------:R-:W-:Y:S01]  /*9410*/  IADD3 R14, P4, R7, R4, RZ ;  /* 0x00000004070e7210 */ /* 0x000fe20007f9e0ff */
[--C-:B------:R-:W-:Y:S01]  /*9420*/  IMAD.X R9, R6, 0x1, R5.reuse, P3 ;  /* 0x0000000106097824 */ /* 0x100fe200018e0605 */
[----:B------:R-:W-:Y:S01]  /*9430*/  ISETP.GT.AND P3, PT, R0, 0x9, P2 ;  /* 0x000000090000780c */ /* 0x000fe20001764270 */
[----:B------:R-:W-:Y:S01]  /*9440*/  FMUL R62, R62, R154 ;  /* 0x0000009a3e3e7220 */ /* 0x000fe20000400000 */
[----:B------:R-:W-:Y:S01]  /*9450*/  F2FP.BF16.F32.PACK_AB R54, RZ, R54 ;  /* 0x00000036ff36723e */ /* 0x000fe200000010ff */
[----:B------:R-:W-:Y:S01]  /*9460*/  IMAD.X R15, R6, 0x1, R5, P4 ;  /* 0x00000001060f7824 */ /* 0x000fe200020e0605 */
[----:B------:R-:W-:Y:S01]  /*9470*/  ISETP.GT.AND P4, PT, R0, 0x8, P1 ;  /* 0x000000080000780c */ /* 0x000fe20000f84270 */
[-C--:B------:R-:W-:Y:S01]  /*9480*/  FMUL R63, R63, R154.reuse ;  /* 0x0000009a3f3f7220 */ /* 0x080fe20000400000 */
[----:B------:R-:W-:Y:S01]  /*9490*/  F2FP.BF16.F32.PACK_AB R55, RZ, R55 ;  /* 0x00000037ff37723e */ /* 0x000fe200000010ff */
[-C--:B------:R-:W-:Y:S01]  /*94a0*/  FMUL R64, R64, R154.reuse ;  /* 0x0000009a40407220 */ /* 0x080fe20000400000 */
        /* <DEDUP_REMOVED lines=8> */
[-C--:B------:R-:W-:Y:S01]  /*9530*/  FMUL R67, R67, R154.reuse ;  /* 0x0000009a43437220 */ /* 0x080fe20000400000 */
[----:B------:R-:W-:Y:S01]  /*9540*/  @P4 STG.E.U16 desc[UR36][R4.64+0x10], R28 ;  /* 0x0000101c04004986 */ /* 0x000fe2000c101524 */
[----:B------:R-:W-:Y:S01]  /*9550*/  ISETP.GT.AND P4, PT, R0, 0x10, P1 ;  /* 0x000000100000780c */ /* 0x000fe20000f84270 */
[----:B------:R-:W-:Y:S01]  /*9560*/  FMUL R68, R68, R154 ;  /* 0x0000009a44447220 */ /* 0x000fe20000400000 */
[----:B------:R-:W-:Y:S01]  /*9570*/  F2FP.BF16.F32.PACK_AB R58, RZ, R58 ;  /* 0x0000003aff3a723e */ /* 0x000fe200000010ff */
[-C--:B------:R-:W-:Y:S01]  /*9580*/  FMUL R69, R69, R154.reuse ;  /* 0x0000009a45457220 */ /* 0x080fe20000400000 */
        /* <DEDUP_REMOVED lines=18> */
[--C-:B------:R-:W-:Y:S01]  /*96b0*/  @P0 IMAD.MOV.U32 R7, RZ, RZ, R13.reuse ;  /* 0x000000ffff070224 */ /* 0x100fe200078e000d */
[----:B------:R-:W-:Y:S01]  /*96c0*/  @P0 MOV R6, R12 ;  /* 0x0000000c00060202 */ /* 0x000fe20000000f00 */
[-C--:B------:R-:W-:Y:S01]  /*96d0*/  FMUL R74, R74, R154.reuse ;  /* 0x0000009a4a4a7220 */ /* 0x080fe20000400000 */
[----:B------:R-:W-:Y:S01]  /*96e0*/  F2FP.BF16.F32.PACK_AB R63, RZ, R63 ;  /* 0x0000003fff3f723e */ /* 0x000fe200000010ff */
[----:B------:R-:W-:Y:S01]  /*96f0*/  FMUL R75, R75, R154 ;  /* 0x0000009a4b4b7220 */ /* 0x000fe20000400000 */
[----:B------:R-:W-:Y:S01]  /*9700*/  F2FP.BF16.F32.PACK_AB R64, RZ, R64 ;  /* 0x00000040ff40723e */ /* 0x000fe200000010ff */
[----:B------:R0:W-:Y:S01]  /*9710*/  @P0 STG.E.U16 desc[UR36][R6.64+0x20], R34 ;  /* 0x0000202206000986 */ /* 0x0001e2000c101524 */
        /* <DEDUP_REMOVED lines=9> */
[----:B------:R-:W-:Y:S01]  /*97b0*/  FMUL R80, R80, R154 ;  /* 0x0000009a50507220 */ /* 0x000fe20000400000 */
[----:B------:R-:W-:Y:S01]  /*97c0*/  F2FP.BF16.F32.PACK_AB R69, RZ, R69 ;  /* 0x00000045ff45723e */ /* 0x000fe200000010ff */
[--C-:B0-----:R-:W-:Y:S01]  /*97d0*/  @P3 IMAD.MOV.U32 R6, RZ, RZ, R12.reuse ;  /* 0x000000ffff063224 */ /* 0x101fe200078e000c */
[----:B------:R-:W-:Y:S01]  /*97e0*/  F2FP.BF16.F32.PACK_AB R70, RZ, R70 ;  /* 0x00000046ff46723e */ /* 0x000fe200000010ff */
[--C-:B------:R-:W-:Y:S01]  /*97f0*/  @P3 IMAD.MOV.U32 R7, RZ, RZ, R13.reuse ;  /* 0x000000ffff073224 */ /* 0x100fe200078e000d */
[----:B------:R-:W-:Y:S01]  /*9800*/  F2FP.BF16.F32.PACK_AB R71, RZ, R71 ;  /* 0x00000047ff47723e */ /* 0x000fe200000010ff */
[----:B------:R-:W-:Y:S01]  /*9810*/  FMUL R81, R81, R154 ;  /* 0x0000009a51517220 */ /* 0x000fe20000400000 */
[----:B------:R-:W-:Y:S01]  /*9820*/  F2FP.BF16.F32.PACK_AB R72, RZ, R72 ;  /* 0x00000048ff48723e */ /* 0x000fe200000010ff */
[-C--:B------:R-:W-:Y:S01]  /*9830*/  FMUL R82, R82, R154.reuse ;  /* 0x0000009a52527220 */ /* 0x080fe20000400000 */
[----:B------:R0:W-:Y:S01]  /*9840*/  @P3 STG.E.U16 desc[UR36][R6.64+0x22], R35 ;  /* 0x0000222306003986 */ /* 0x0001e2000c101524 */
        /* <DEDUP_REMOVED lines=11> */
[----:B0-----:R-:W-:Y:S01]  /*9900*/  @P0 IMAD.MOV.U32 R6, RZ, RZ, R12 ;  /* 0x000000ffff060224 */ /* 0x001fe200078e000c */
[----:B------:R-:W-:Y:S01]  /*9910*/  F2FP.BF16.F32.PACK_AB R76, RZ, R76 ;  /* 0x0000004cff4c723e */ /* 0x000fe200000010ff */
[----:B------:R-:W-:Y:S01]  /*9920*/  @P0 IMAD.MOV.U32 R7, RZ, RZ, R13 ;  /* 0x000000ffff070224 */ /* 0x000fe200078e000d */
[----:B------:R-:W-:Y:S01]  /*9930*/  F2FP.BF16.F32.PACK_AB R77, RZ, R77 ;  /* 0x0000004dff4d723e */ /* 0x000fe200000010ff */
[----:B------:R-:W-:Y:S01]  /*9940*/  FMUL R86, R86, R154 ;  /* 0x0000009a56567220 */ /* 0x000fe20000400000 */
[----:B------:R-:W-:Y:S01]  /*9950*/  F2FP.BF16.F32.PACK_AB R78, RZ, R78 ;  /* 0x0000004eff4e723e */ /* 0x000fe200000010ff */
[----:B------:R-:W-:Y:S01]  /*9960*/  FMUL R87, R87, R154 ;  /* 0x0000009a57577220 */ /* 0x000fe20000400000 */
[----:B------:R0:W-:Y:S01]  /*9970*/  @P0 STG.E.U16 desc[UR36][R6.64+0x30], R38 ;  /* 0x0000302606000986 */ /* 0x0001e2000c101524 */
[----:B------:R-:W-:-:S02]  /*9980*/  ISETP.GT.AND P0, PT, R0, 0x20, P2 ;  /* 0x000000200000780c */ /* 0x000fc40001704270 */
[----:B------:R-:W-:Y:S02]  /*9990*/  F2FP.BF16.F32.PACK_AB R79, RZ, R79 ;  /* 0x0000004fff4f723e */ /* 0x000fe400000010ff */
[----:B------:R-:W-:Y:S02]  /*99a0*/  F2FP.BF16.F32.PACK_AB R80, RZ, R80 ;  /* 0x00000050ff50723e */ /* 0x000fe400000010ff */
[----:B------:R-:W-:Y:S02]  /*99b0*/  F2FP.BF16.F32.PACK_AB R81, RZ, R81 ;  /* 0x00000051ff51723e */ /* 0x000fe400000010ff */
[----:B------:R-:W-:Y:S02]  /*99c0*/  F2FP.BF16.F32.PACK_AB R82, RZ, R82 ;  /* 0x00000052ff52723e */ /* 0x000fe400000010ff */
[----:B------:R-:W-:Y:S01]  /*99d0*/  F2FP.BF16.F32.PACK_AB R83, RZ, R83 ;  /* 0x00000053ff53723e */ /* 0x000fe200000010ff */
[----:B0-----:R-:W-:Y:S01]  /*99e0*/  @P3 IMAD.MOV.U32 R6, RZ, RZ, R12 ;  /* 0x000000ffff063224 */ /* 0x001fe200078e000c */
[----:B------:R-:W-:Y:S01]  /*99f0*/  F2FP.BF16.F32.PACK_AB R84, RZ, R84 ;  /* 0x00000054ff54723e */ /* 0x000fe200000010ff */
[----:B------:R-:W-:Y:S01]  /*9a00*/  @P3 IMAD.MOV.U32 R7, RZ, RZ, R13 ;  /* 0x000000ffff073224 */ /* 0x000fe200078e000d */
[----:B------:R-:W-:-:S02]  /*9a10*/  F2FP.BF16.F32.PACK_AB R85, RZ, R85 ;  /* 0x00000055ff55723e */ /* 0x000fc400000010ff */
[----:B------:R-:W-:Y:S02]  /*9a20*/  F2FP.BF16.F32.PACK_AB R86, RZ, R86 ;  /* 0x00000056ff56723e */ /* 0x000fe400000010ff */
[----:B------:R0:W-:Y:S01]  /*9a30*/  @P3 STG.E.U16 desc[UR36][R6.64+0x32], R39 ;  /* 0x0000322706003986 */ /* 0x0001e2000c101524 */
[C---:B------:R-:W-:Y:S02]  /*9a40*/  ISETP.GT.AND P3, PT, R0.reuse, 0x21, P2 ;  /* 0x000000210000780c */ /* 0x040fe40001764270 */
[----:B------:R-:W-:Y:S01]  /*9a50*/  F2FP.BF16.F32.PACK_AB R87, RZ, R87 ;  /* 0x00000057ff57723e */ /* 0x000fe200000010ff */
[----:B------:R-:W-:Y:S01]  /*9a60*/  @P4 STG.E.U16 desc[UR36][R4.64+0x40], R40 ;  /* 0x0000402804004986 */ /* 0x000fe2000c101524 */
[----:B------:R-:W-:-:S03]  /*9a70*/  ISETP.GT.AND P4, PT, R0, 0x28, P1 ;  /* 0x000000280000780c */ /* 0x000fc60000f84270 */
[----:B------:R-:W-:Y:S01]  /*9a80*/  @P5 STG.E.U16 desc[UR36][R4.64+0x42], R41 ;  /* 0x0000422904005986 */ /* 0x000fe2000c101524 */
[----:B------:R-:W-:Y:S01]  /*9a90*/  ISETP.GT.AND P5, PT, R0, 0x29, P1 ;  /* 0x000000290000780c */ /* 0x000fe20000fa4270 */
[----:B0-----:R-:W-:Y:S02]  /*9aa0*/  @P0 IMAD.MOV.U32 R6, RZ, RZ, R12 ;  /* 0x000000ffff060224 */ /* 0x001fe400078e000c */
[----:B------:R-:W-:-:S05]  /*9ab0*/  @P0 IMAD.MOV.U32 R7, RZ, RZ, R13 ;  /* 0x000000ffff070224 */ /* 0x000fca00078e000d */
[----:B------:R0:W-:Y:S01]  /*9ac0*/  @P0 STG.E.U16 desc[UR36][R6.64+0x40], R42 ;  /* 0x0000402a06000986 */ /* 0x0001e2000c101524 */
[----:B------:R-:W-:Y:S01]  /*9ad0*/  ISETP.GT.AND P0, PT, R0, 0x28, P2 ;  /* 0x000000280000780c */ /* 0x000fe20001704270 */
[----:B0-----:R-:W-:Y:S01]  /*9ae0*/  @P3 IMAD.MOV.U32 R6, RZ, RZ, R12 ;  /* 0x000000ffff063224 */ /* 0x001fe200078e000c */
[----:B------:R-:W-:-:S05]  /*9af0*/  @P3 MOV R7, R13 ;  /* 0x0000000d00073202 */ /* 0x000fca0000000f00 */
[----:B------:R0:W-:Y:S01]  /*9b00*/  @P3 STG.E.U16 desc[UR36][R6.64+0x42], R43 ;  /* 0x0000422b06003986 */ /* 0x0001e2000c101524 */
[----:B------:R-:W-:-:S03]  /*9b10*/  ISETP.GT.AND P3, PT, R0, 0x29, P2 ;  /* 0x000000290000780c */ /* 0x000fc60001764270 */
        /* <DEDUP_REMOVED lines=8> */
[----:B0-----:R-:W-:Y:S02]  /*9ba0*/  @P3 IMAD.MOV.U32 R6, RZ, RZ, R12 ;  /* 0x000000ffff063224 */ /* 0x001fe400078e000c */
[----:B------:R-:W-:-:S05]  /*9bb0*/  @P3 IMAD.MOV.U32 R7, RZ, RZ, R13 ;  /* 0x000000ffff073224 */ /* 0x000fca00078e000d */
        /* <DEDUP_REMOVED lines=21> */
[----:B------:R-:W-:Y:S02]  /*9d10*/  ISETP.GT.AND P0, PT, R0, 0x40, P2 ;  /* 0x000000400000780c */ /* 0x000fe40001704270 */
[----:B0-----:R-:W-:Y:S01]  /*9d20*/  @P3 MOV R6, R12 ;  /* 0x0000000c00063202 */ /* 0x001fe20000000f00 */
        /* <DEDUP_REMOVED lines=31> */
[----:B0-----:R-:W-:Y:S01]  /*9f20*/  @P0 IMAD.MOV.U32 R6, RZ, RZ, R12 ;  /* 0x000000ffff060224 */ /* 0x001fe200078e000c */
[----:B------:R-:W-:-:S05]  /*9f30*/  @P0 MOV R7, R13 ;  /* 0x0000000d00070202 */ /* 0x000fca0000000f00 */
        /* <DEDUP_REMOVED lines=33> */
[----:B------:R-:W-:Y:S02]  /*a150*/  ISETP.GT.AND P5, PT, R0, 0x71, P1 ;  /* 0x000000710000780c */ /* 0x000fe40000fa4270 */
[----:B0-----:R-:W-:Y:S01]  /*a160*/  @P0 MOV R6, R12 ;  /* 0x0000000c00060202 */ /* 0x001fe20000000f00 */
[----:B------:R-:W-:-:S05]  /*a170*/  @P0 IMAD.MOV.U32 R7, RZ, RZ, R13 ;  /* 0x000000ffff070224 */ /* 0x000fca00078e000d */
[----:B------:R0:W-:Y:S01]  /*a180*/  @P0 STG.E.U16 desc[UR36][R6.64+0xd0], R78 ;  /* 0x0000d04e06000986 */ /* 0x0001e2000c101524 */
[----:B------:R-:W-:Y:S01]  /*a190*/  ISETP.GT.AND P0, PT, R0, 0x70, P2 ;  /* 0x000000700000780c */ /* 0x000fe20001704270 */
[----:B0-----:R-:W-:Y:S02]  /*a1a0*/  @P3 IMAD.MOV.U32 R6, RZ, RZ, R12 ;  /* 0x000000ffff063224 */ /* 0x001fe400078e000c */
[----:B------:R-:W-:-:S05]  /*a1b0*/  @P3 IMAD.MOV.U32 R7, RZ, RZ, R13 ;  /* 0x000000ffff073224 */ /* 0x000fca00078e000d */
[----:B------:R0:W-:Y:S01]  /*a1c0*/  @P3 STG.E.U16 desc[UR36][R6.64+0xd2], R79 ;  /* 0x0000d24f06003986 */ /* 0x0001e2000c101524 */
[C---:B------:R-:W-:Y:S02]  /*a1d0*/  ISETP.GT.AND P3, PT, R0.reuse, 0x78, P1 ;  /* 0x000000780000780c */ /* 0x040fe40000f64270 */
[C---:B------:R-:W-:Y:S01]  /*a1e0*/  ISETP.GT.AND P1, PT, R0.reuse, 0x79, P1 ;  /* 0x000000790000780c */ /* 0x040fe20000f24270 */
[----:B------:R-:W-:Y:S01]  /*a1f0*/  @P4 STG.E.U16 desc[UR36][R4.64+0xe0], R80 ;  /* 0x0000e05004004986 */ /* 0x000fe2000c101524 */
[----:B------:R-:W-:-:S03]  /*a200*/  ISETP.GT.AND P4, PT, R0, 0x71, P2 ;  /* 0x000000710000780c */ /* 0x000fc60001784270 */
[----:B------:R-:W-:Y:S01]  /*a210*/  @P5 STG.E.U16 desc[UR36][R4.64+0xe2], R81 ;  /* 0x0000e25104005986 */ /* 0x000fe2000c101524 */
[C---:B------:R-:W-:Y:S02]  /*a220*/  ISETP.GT.AND P5, PT, R0.reuse, 0x78, P2 ;  /* 0x000000780000780c */ /* 0x040fe400017a4270 */
[----:B------:R-:W-:Y:S01]  /*a230*/  ISETP.GT.AND P2, PT, R0, 0x79, P2 ;  /* 0x000000790000780c */ /* 0x000fe20001744270 */
[----:B0-----:R-:W-:Y:S02]  /*a240*/  @P0 IMAD.MOV.U32 R6, RZ, RZ, R12 ;  /* 0x000000ffff060224 */ /* 0x001fe400078e000c */
[----:B------:R-:W-:-:S05]  /*a250*/  @P0 IMAD.MOV.U32 R7, RZ, RZ, R13 ;  /* 0x000000ffff070224 */ /* 0x000fca00078e000d */
[----:B------:R0:W-:Y:S02]  /*a260*/  @P0 STG.E.U16 desc[UR36][R6.64+0xe0], R82 ;  /* 0x0000e05206000986 */ /* 0x0001e4000c101524 */
[----:B0-----:R-:W-:Y:S02]  /*a270*/  @P4 IMAD.MOV.U32 R6, RZ, RZ, R12 ;  /* 0x000000ffff064224 */ /* 0x001fe400078e000c */
[----:B------:R-:W-:-:S05]  /*a280*/  @P4 IMAD.MOV.U32 R7, RZ, RZ, R13 ;  /* 0x000000ffff074224 */ /* 0x000fca00078e000d */
[----:B------:R-:W-:Y:S04]  /*a290*/  @P4 STG.E.U16 desc[UR36][R6.64+0xe2], R83 ;  /* 0x0000e25306004986 */ /* 0x000fe8000c101524 */
[----:B------:R-:W-:Y:S04]  /*a2a0*/  @P3 STG.E.U16 desc[UR36][R4.64+0xf0], R84 ;  /* 0x0000f05404003986 */ /* 0x000fe8000c101524 */
[----:B------:R0:W-:Y:S02]  /*a2b0*/  @P1 STG.E.U16 desc[UR36][R4.64+0xf2], R85 ;  /* 0x0000f25504001986 */ /* 0x0001e4000c101524 */
[----:B0-----:R-:W-:-:S02]  /*a2c0*/  @P5 IMAD.MOV.U32 R4, RZ, RZ, R12 ;  /* 0x000000ffff045224 */ /* 0x001fc400078e000c */
[----:B------:R-:W-:-:S05]  /*a2d0*/  @P5 IMAD.MOV.U32 R5, RZ, RZ, R13 ;  /* 0x000000ffff055224 */ /* 0x000fca00078e000d */
[----:B------:R0:W-:Y:S04]  /*a2e0*/  @P5 STG.E.U16 desc[UR36][R4.64+0xf0], R86 ;  /* 0x0000f05604005986 */ /* 0x0001e8000c101524 */
[----:B------:R0:W-:Y:S02]  /*a2f0*/  @P2 STG.E.U16 desc[UR36][R12.64+0xf2], R87 ;  /* 0x0000f2570c002986 */ /* 0x0001e4000c101524 */
.L_x_281:
[----:B------:R-:W-:Y:S05]  /*a300*/  BSYNC B0 ;  /* 0x0000000000007941 */ /* 0x000fea0003800000 */
.L_x_29:
[----:B------:R-:W-:Y:S01]  /*a310*/  ULDC UR4, c[0x0][0xc] ;  /* 0x0000030000047ab9 */ /* 0x000fe20000000800 */
[----:B------:R-:W-:Y:S01]  /*a320*/  ULDC UR5, c[0x0][0x10] ;  /* 0x0000040000057ab9 */ /* 0x000fe20000000800 */
[----:B0-----:R-:W0:Y:S01]  /*a330*/  LDC R3, c[0x0][0x14] ;  /* 0x00000500ff037b82 */ /* 0x001e220000000800 */
[----:B------:R-:W-:Y:S01]  /*a340*/  UIMAD.WIDE.U32 UR4, UR4, UR5, URZ ;  /* 0x00000005040472a5 */ /* 0x000fe2000f8e003f */
[----:B------:R-:W-:Y:S01]  /*a350*/  PRMT R0, RZ, 0x7610, R0 ;  /* 0x00007610ff007816 */ /* 0x000fe20000000000 */
[----:B------:R-:W-:Y:S01]  /*a360*/  IMAD.MOV.U32 R23, RZ, RZ, -0x1 ;  /* 0xffffffffff177424 */ /* 0x000fe200078e00ff */
[----:B------:R-:W-:-:S03]  /*a370*/  MOV R153, 0xffffffff ;  /* 0xffffffff00997802 */ /* 0x000fc60000000f00 */
[----:B0-----:R-:W-:-:S04]  /*a380*/  IMAD.WIDE.U32 R16, R3, UR4, R16 ;  /* 0x0000000403107c25 */ /* 0x001fc8000f8e0010 */
[----:B------:R-:W-:Y:S01]  /*a390*/  IMAD R3, R3, UR5, RZ ;  /* 0x0000000503037c24 */ /* 0x000fe2000f8e02ff */
[----:B------:R-:W-:Y:S02]  /*a3a0*/  ULDC.64 UR4, c[0x0][0x650] ;  /* 0x0001940000047ab9 */ /* 0x000fe40000000a00 */
[----:B------:R-:W-:Y:S01]  /*a3b0*/  ISETP.GE.U32.AND P0, PT, R16, UR4, PT ;  /* 0x0000000410007c0c */ /* 0x000fe2000bf06070 */
[----:B------:R-:W-:-:S05]  /*a3c0*/  IMAD.IADD R17, R17, 0x1, R3 ;  /* 0x0000000111117824 */ /* 0x000fca00078e0203 */
[----:B------:R-:W-:-:S13]  /*a3d0*/  ISETP.GE.U32.AND.EX P0, PT, R17, UR5, PT, P0 ;  /* 0x0000000511007c0c */ /* 0x000fda000bf06100 */
[----:B------:R-:W-:Y:S05]  /*a3e0*/  @P0 BRA `(.L_x_282) ;  /* 0x0000000400640947 */ /* 0x000fea0003800000 */
[----:B------:R-:W0:Y:S01]  /*a3f0*/  S2R R12, SR_CTAID.X ;  /* 0x00000000000c7919 */ /* 0x000e220000002500 */
[----:B-12---:R-:W1:Y:S01]  /*a400*/  LDC.64 R10, c[0x0][0x628] ;  /* 0x00018a00ff0a7b82 */ /* 0x006e620000000a00 */
[----:B------:R-:W-:Y:S01]  /*a410*/  ULDC UR4, c[0x0][0x150] ;  /* 0x0000540000047ab9 */ /* 0x000fe20000000800 */
[----:B------:R-:W-:Y:S01]  /*a420*/  IMAD.MOV.U32 R8, RZ, RZ, R16 ;  /* 0x000000ffff087224 */ /* 0x000fe200078e0010 */
[----:B------:R-:W2:Y:S01]  /*a430*/  S2R R24, SR_CTAID.Y ;  /* 0x0000000000187919 */ /* 0x000ea20000002600 */
[----:B------:R-:W-:-:S04]  /*a440*/  IMAD.MOV.U32 R9, RZ, RZ, R17 ;  /* 0x000000ffff097224 */ /* 0x000fc800078e0011 */
[----:B------:R-:W2:Y:S08]  /*a450*/  LDC R21, c[0x0][0x144] ;  /* 0x00005100ff157b82 */ /* 0x000eb00000000800 */
[----:B------:R-:W2:Y:S08]  /*a460*/  LDC R0, c[0x0][0x630] ;  /* 0x00018c00ff007b82 */ /* 0x000eb00000000800 */
[----:B------:R-:W2:Y:S01]  /*a470*/  LDC.64 R14, c[0x0][0x620] ;  /* 0x00018800ff0e7b82 */ /* 0x000ea20000000a00 */
[----:B-1----:R-:W-:-:S04]  /*a480*/  ISETP.NE.U32.AND P0, PT, R10, RZ, PT ;  /* 0x000000ff0a00720c */ /* 0x002fc80003f05070 */
[----:B------:R-:W-:Y:S02]  /*a490*/  ISETP.NE.AND.EX P0, PT, R11, RZ, PT, P0 ;  /* 0x000000ff0b00720c */ /* 0x000fe40003f05300 */
[----:B0-----:R-:W-:-:S05]  /*a4a0*/  I2FP.F32.U32 R3, R12 ;  /* 0x0000000c00037245 */ /* 0x001fca0000201000 */
[----:B------:R-:W-:-:S04]  /*a4b0*/  FMUL R3, R3, UR4 ;  /* 0x0000000403037c20 */ /* 0x000fc80008400000 */
[----:B------:R0:W1:Y:S02]  /*a4c0*/  F2I.U32.TRUNC.NTZ R20, R3 ;  /* 0x0000000300147305 */ /* 0x000064000020f000 */
[----:B------:R-:W-:Y:S05]  /*a4d0*/  @!P0 BRA `(.L_x_283) ;  /* 0x0000000000288947 */ /* 0x000fea0003800000 */
[----:B0-----:R-:W0:Y:S02]  /*a4e0*/  LDC R3, c[0x0][0x634] ;  /* 0x00018d00ff037b82 */ /* 0x001e240000000800 */
        /* <DEDUP_REMOVED lines=9> */
.L_x_283:
[----:B------:R-:W3:Y:S01]  /*a580*/  LDC.64 R28, c[0x0][0x640] ;  /* 0x00019000ff1c7b82 */ /* 0x000ee20000000a00 */
[-CC-:B--2---:R-:W-:Y:S01]  /*a590*/  SHF.R.U64 R23, R8, R0.reuse, R9.reuse ;  /* 0x0000000008177219 */ /* 0x184fe20000001209 */
[----:B-1----:R-:W-:Y:S01]  /*a5a0*/  IMAD.MOV R20, RZ, RZ, -R20 ;  /* 0x000000ffff147224 */ /* 0x002fe200078e0a14 */
[----:B------:R-:W-:Y:S01]  /*a5b0*/  SHF.R.U32.HI R0, RZ, R0, R9 ;  /* 0x00000000ff007219 */ /* 0x000fe20000011609 */
[----:B------:R-:W-:Y:S01]  /*a5c0*/  ULDC UR4, c[0x0][0x154] ;  /* 0x0000550000047ab9 */ /* 0x000fe20000000800 */
[----:B0-----:R-:W-:Y:S01]  /*a5d0*/  IADD3 R3, P0, RZ, -R23, RZ ;  /* 0x80000017ff037210 */ /* 0x001fe20007f1e0ff */
[----:B------:R-:W-:Y:S01]  /*a5e0*/  IMAD R21, R21, R20, R12 ;  /* 0x0000001415157224 */ /* 0x000fe200078e020c */
[----:B------:R-:W-:Y:S01]  /*a5f0*/  MOV R7, 0x1 ;  /* 0x0000000100077802 */ /* 0x000fe20000000f00 */
[----:B------:R-:W0:Y:S02]  /*a600*/  LDC R6, c[0x0][0x618] ;  /* 0x00018600ff067b82 */ /* 0x000e240000000800 */
[----:B------:R-:W-:-:S04]  /*a610*/  IMAD.X R5, RZ, RZ, ~R0, P0 ;  /* 0x000000ffff057224 */ /* 0x000fc800000e0e00 */
[-C--:B------:R-:W-:Y:S02]  /*a620*/  IMAD R0, R5, R14.reuse, RZ ;  /* 0x0000000e05007224 */ /* 0x080fe400078e02ff */
[----:B------:R-:W1:Y:S01]  /*a630*/  LDC R8, c[0x0][0x608] ;  /* 0x00018200ff087b82 */ /* 0x000e620000000800 */
[----:B------:R-:W-:-:S04]  /*a640*/  IMAD.WIDE.U32 R4, R3, R14, R16 ;  /* 0x0000000e03047225 */ /* 0x000fc800078e0010 */
[----:B------:R-:W-:Y:S01]  /*a650*/  IMAD R3, R3, R15, R0 ;  /* 0x0000000f03037224 */ /* 0x000fe200078e0200 */
[----:B------:R-:W-:Y:S02]  /*a660*/  I2FP.F32.U32 R0, R24 ;  /* 0x0000001800007245 */ /* 0x000fe40000201000 */
[----:B------:R-:W2:Y:S01]  /*a670*/  LDC R26, c[0x0][0x658] ;  /* 0x00019600ff1a7b82 */ /* 0x000ea20000000800 */
[----:B------:R-:W-:Y:S01]  /*a680*/  IMAD.IADD R3, R5, 0x1, R3 ;  /* 0x0000000105037824 */ /* 0x000fe200078e0203 */
[----:B---3--:R-:W-:Y:S01]  /*a690*/  ISETP.NE.U32.AND P0, PT, R28, RZ, PT ;  /* 0x000000ff1c00720c */ /* 0x008fe20003f05070 */
[----:B------:R-:W-:Y:S01]  /*a6a0*/  FMUL R0, R0, UR4 ;  /* 0x0000000400007c20 */ /* 0x000fe20008400000 */
[----:B------:R-:W-:Y:S02]  /*a6b0*/  IMAD.MOV.U32 R5, RZ, RZ, -0x1 ;  /* 0xffffffffff057424 */ /* 0x000fe400078e00ff */
[----:B------:R-:W-:Y:S01]  /*a6c0*/  ISETP.NE.AND.EX P0, PT, R29, RZ, PT, P0 ;  /* 0x000000ff1d00720c */ /* 0x000fe20003f05300 */
[----:B------:R3:W2:Y:S01]  /*a6d0*/  F2I.U32.TRUNC.NTZ R13, R0 ;  /* 0x00000000000d7305 */ /* 0x0006a2000020f000 */
[----:B------:R-:W3:Y:S01]  /*a6e0*/  LDC R15, c[0x0][0x148] ;  /* 0x00005200ff0f7b82 */ /* 0x000ee20000000800 */
[----:B0-----:R-:W-:-:S02]  /*a6f0*/  SHF.R.U64 R12, R4, R6, R3 ;  /* 0x00000006040c7219 */ /* 0x001fc40000001203 */
[----:B------:R-:W-:-:S05]  /*a700*/  SHF.R.U32.HI R3, RZ, R6, R3 ;  /* 0x00000006ff037219 */ /* 0x000fca0000011603 */
[----:B------:R-:W0:Y:S01]  /*a710*/  LDC R20, c[0x0][0x600] ;  /* 0x00018000ff147b82 */ /* 0x000e220000000800 */
[-CC-:B-1----:R-:W-:Y:S02]  /*a720*/  SHF.R.U64 R10, R12, R8.reuse, R3.reuse ;  /* 0x000000080c0a7219 */ /* 0x182fe40000001203 */
[----:B------:R-:W-:-:S05]  /*a730*/  SHF.R.U32.HI R3, RZ, R8, R3 ;  /* 0x00000008ff037219 */ /* 0x000fca0000011603 */
[----:B------:R-:W1:Y:S01]  /*a740*/  LDC R27, c[0x0][0x648] ;  /* 0x00019200ff1b7b82 */ /* 0x000e620000000800 */
[-C--:B--2---:R-:W-:Y:S02]  /*a750*/  SHF.L.U32 R4, R5, R26.reuse, RZ ;  /* 0x0000001a05047219 */ /* 0x084fe400000006ff */
[--C-:B------:R-:W-:Y:S02]  /*a760*/  SHF.R.U64 R14, R10, R26, R3.reuse ;  /* 0x0000001a0a0e7219 */ /* 0x100fe40000001203 */
[----:B------:R-:W-:Y:S02]  /*a770*/  LOP3.LUT R25, RZ, R4, RZ, 0x33, !PT ;  /* 0x00000004ff197212 */ /* 0x000fe400078e33ff */
[-C--:B------:R-:W-:Y:S01]  /*a780*/  SHF.R.U32.HI R5, RZ, R26.reuse, R3 ;  /* 0x0000001aff057219 */ /* 0x080fe20000011603 */
[----:B------:R-:W2:Y:S01]  /*a790*/  LDC R30, c[0x0][0x638] ;  /* 0x00018e00ff1e7b82 */ /* 0x000ea20000000800 */
[----:B------:R-:W-:Y:S01]  /*a7a0*/  SHF.L.U32 R152, R7, R26, RZ ;  /* 0x0000001a07987219 */ /* 0x000fe200000006ff */
[----:B------:R-:W-:-:S06]  /*a7b0*/  IMAD.MOV.U32 R4, RZ, RZ, R14 ;  /* 0x000000ffff047224 */ /* 0x000fcc00078e000e */
[----:B------:R-:W0:Y:S01]  /*a7c0*/  LDC R31, c[0x0][0x610] ;  /* 0x00018400ff1f7b82 */ /* 0x000e220000000800 */
[----:B------:R-:W-:Y:S05]  /*a7d0*/  @!P0 BRA `(.L_x_284) ;  /* 0x0000000000288947 */ /* 0x000fea0003800000 */
[----:B------:R-:W4:Y:S02]  /*a7e0*/  LDC R3, c[0x0][0x64c] ;  /* 0x00019300ff037b82 */ /* 0x000f240000000800 */
[----:B----4-:R-:W-:-:S05]  /*a7f0*/  IADD3 R3, P0, R14, R3, RZ ;  /* 0x000000030e037210 */ /* 0x010fca0007f1e0ff */
        /* <DEDUP_REMOVED lines=8> */
.L_x_284:
[----:B------:R-:W-:Y:S01]  /*a880*/  ISETP.NE.AND P0, PT, R2, 0x1, PT ;  /* 0x000000010200780c */ /* 0x000fe20003f05270 */
[----:B0-----:R-:W-:Y:S01]  /*a890*/  VIADD R7, R20, 0xffffffff ;  /* 0xffffffff14077836 */ /* 0x001fe20000000000 */
[----:B-1-3--:R-:W-:Y:S01]  /*a8a0*/  SHF.R.U64 R0, R4, R27, R5 ;  /* 0x0000001b04007219 */ /* 0x00afe20000001205 */
[----:B------:R-:W-:Y:S01]  /*a8b0*/  IMAD.MOV R13, RZ, RZ, -R13 ;  /* 0x000000ffff0d7224 */ /* 0x000fe200078e0a0d */
[----:B------:R-:W-:Y:S01]  /*a8c0*/  LOP3.LUT R5, R10, R25, RZ, 0xc0, !PT ;  /* 0x000000190a057212 */ /* 0x000fe200078ec0ff */
[----:B------:R-:W-:Y:S02]  /*a8d0*/  IMAD.MOV.U32 R4, RZ, RZ, 0x1 ;  /* 0x00000001ff047424 */ /* 0x000fe400078e00ff */
[----:B------:R-:W-:Y:S02]  /*a8e0*/  IMAD.MOV R3, RZ, RZ, -R0 ;  /* 0x000000ffff037224 */ /* 0x000fe400078e0a00 */
[----:B------:R-:W-:Y:S01]  /*a8f0*/  IMAD R152, R152, R0, R5 ;  /* 0x0000000098987224 */ /* 0x000fe200078e0205 */
[----:B------:R-:W-:Y:S01]  /*a900*/  LOP3.LUT R5, R12, R7, RZ, 0xc0, !PT ;  /* 0x000000070c057212 */ /* 0x000fe200078ec0ff */
[----:B--2---:R-:W-:-:S02]  /*a910*/  IMAD R0, R3, R30, R14 ;  /* 0x0000001e03007224 */ /* 0x004fc400078e020e */
[----:B------:R-:W-:Y:S02]  /*a920*/  @P0 IMAD R21, R15, R13, R24 ;  /* 0x0000000d0f150224 */ /* 0x000fe400078e0218 */
[----:B------:R-:W-:Y:S01]  /*a930*/  IMAD R3, R0, R20, R5 ;  /* 0x0000001400037224 */ /* 0x000fe200078e0205 */
[----:B------:R-:W-:Y:S01]  /*a940*/  PRMT R0, R4, 0x7610, R0 ;  /* 0x0000761004007816 */ /* 0x000fe20000000000 */
[----:B------:R-:W-:-:S05]  /*a950*/  IMAD R152, R152, R31, R21 ;  /* 0x0000001f98987224 */ /* 0x000fca00078e0215 */
[----:B------:R-:W-:Y:S02]  /*a960*/  SEL R153, R3, R152, !P0 ;  /* 0x0000009803997207 */ /* 0x000fe40004000000 */
[----:B------:R-:W-:-:S07]  /*a970*/  SEL R152, R152, R3, !P0 ;  /* 0x0000000398987207 */ /* 0x000fce0004000000 */
.L_x_282:
[----:B------:R-:W-:-:S13]  /*a980*/  LOP3.LUT P0, RZ, R0, 0xff, RZ, 0xc0, !PT ;  /* 0x000000ff00ff7812 */ /* 0x000fda000780c0ff */
[----:B------:R-:W-:Y:S05]  /*a990*/  @P0 BRA `(.L_x_285) ;  /* 0xffffff6400980947 */ /* 0x000fea000383ffff */
[----:B------:R-:W-:Y:S05]  /*a9a0*/  EXIT ;  /* 0x000000000000794d */ /* 0x000fea0003800000 */
.L_x_4:
[----:B0-----:R-:W-:Y:S01]  /*a9b0*/  ULDC.64 UR4, c[0x0][0x650] ;  /* 0x0001940000047ab9 */ /* 0x001fe20000000a00 */
        /* <DEDUP_REMOVED lines=25> */
.L_x_287:
[--C-:B------:R-:W-:Y:S01]  /*ab50*/  SHF.R.U64 R12, R10, R14, R11.reuse ;  /* 0x0000000e0a0c7219 */ /* 0x100fe2000000120b */
[----:B------:R-:W0:Y:S01]  /*ab60*/  LDC R22, c[0x0][0x618] ;  /* 0x00018600ff167b82 */ /* 0x000e220000000800 */
[----:B------:R-:W-:Y:S01]  /*ab70*/  I2FP.F32.U32 R6, R4 ;  /* 0x0000000400067245 */ /* 0x000fe20000201000 */
[----:B------:R-:W-:Y:S01]  /*ab80*/  ULDC UR4, c[0x0][0x150] ;  /* 0x0000540000047ab9 */ /* 0x000fe20000000800 */
[----:B------:R-:W-:Y:S02]  /*ab90*/  SHF.R.U32.HI R5, RZ, R14, R11 ;  /* 0x0000000eff057219 */ /* 0x000fe4000001160b */
[----:B------:R-:W-:Y:S01]  /*aba0*/  IADD3 R9, P0, RZ, -R12, RZ ;  /* 0x8000000cff097210 */ /* 0x000fe20007f1e0ff */
[----:B------:R-:W-:Y:S01]  /*abb0*/  FMUL R11, R6, UR4 ;  /* 0x00000004060b7c20 */ /* 0x000fe20008400000 */
[----:B------:R-:W-:Y:S01]  /*abc0*/  ULDC UR4, c[0x0][0x154] ;  /* 0x0000550000047ab9 */ /* 0x000fe20000000800 */
[----:B------:R-:W1:Y:S02]  /*abd0*/  LDC.64 R24, c[0x0][0x640] ;  /* 0x00019000ff187b82 */ /* 0x000e640000000a00 */
[----:B------:R-:W-:-:S02]  /*abe0*/  IMAD.X R5, RZ, RZ, ~R5, P0 ;  /* 0x000000ffff057224 */ /* 0x000fc400000e0e05 */
[----:B------:R-:W2:Y:S01]  /*abf0*/  F2I.U32.TRUNC.NTZ R11, R11 ;  /* 0x0000000b000b7305 */ /* 0x000ea2000020f000 */
[----:B------:R-:W-:-:S03]  /*ac00*/  IMAD.WIDE.U32 R6, R9, R20, R16 ;  /* 0x0000001409067225 */ /* 0x000fc600078e0010 */
[----:B------:R-:W3:Y:S01]  /*ac10*/  LDC R13, c[0x0][0x144] ;  /* 0x00005100ff0d7b82 */ /* 0x000ee20000000800 */
[----:B------:R-:W-:-:S04]  /*ac20*/  IMAD R8, R5, R20, RZ ;  /* 0x0000001405087224 */ /* 0x000fc800078e02ff */
[----:B------:R-:W-:Y:S02]  /*ac30*/  IMAD R5, R9, R21, R8 ;  /* 0x0000001509057224 */ /* 0x000fe400078e0208 */
[----:B------:R-:W-:Y:S01]  /*ac40*/  IMAD.MOV.U32 R8, RZ, RZ, -0x1 ;  /* 0xffffffffff087424 */ /* 0x000fe200078e00ff */
[----:B------:R-:W4:Y:S01]  /*ac50*/  LDC R14, c[0x0][0x608] ;  /* 0x00018200ff0e7b82 */ /* 0x000f220000000800 */
[----:B------:R-:W-:Y:S01]  /*ac60*/  IMAD.IADD R5, R7, 0x1, R5 ;  /* 0x0000000107057824 */ /* 0x000fe200078e0205 */
[----:B------:R-:W-:-:S04]  /*ac70*/  I2FP.F32.U32 R7, R3 ;  /* 0x0000000300077245 */ /* 0x000fc80000201000 */
[-C--:B0-----:R-:W-:Y:S01]  /*ac80*/  SHF.R.U64 R10, R6, R22.reuse, R5 ;  /* 0x00000016060a7219 */ /* 0x081fe20000001205 */
[----:B--2---:R-:W-:Y:S01]  /*ac90*/  IMAD.MOV R6, RZ, RZ, -R11 ;  /* 0x000000ffff067224 */ /* 0x004fe200078e0a0b */
[----:B------:R-:W0:Y:S01]  /*aca0*/  LDC R9, c[0x0][0x658] ;  /* 0x00019600ff097b82 */ /* 0x000e220000000800 */
[----:B-1----:R-:W-:Y:S01]  /*acb0*/  ISETP.NE.U32.AND P0, PT, R24, RZ, PT ;  /* 0x000000ff1800720c */ /* 0x002fe20003f05070 */
[----:B------:R-:W-:Y:S01]  /*acc0*/  FMUL R7, R7, UR4 ;  /* 0x0000000407077c20 */ /* 0x000fe20008400000 */
[----:B------:R-:W-:Y:S02]  /*acd0*/  SHF.R.U32.HI R5, RZ, R22, R5 ;  /* 0x00000016ff057219 */ /* 0x000fe40000011605 */
[----:B------:R-:W-:-:S03]  /*ace0*/  ISETP.NE.AND.EX P0, PT, R25, RZ, PT, P0 ;  /* 0x000000ff1900720c */ /* 0x000fc60003f05300 */
[----:B------:R-:W1:Y:S01]  /*acf0*/  LDC R20, c[0x0][0x148] ;  /* 0x00005200ff147b82 */ /* 0x000e620000000800 */
[----:B---3--:R-:W-:Y:S02]  /*ad00*/  IMAD R23, R13, R6, R4 ;  /* 0x000000060d177224 */ /* 0x008fe400078e0204 */
[----:B------:R-:W-:-:S05]  /*ad10*/  IMAD.MOV.U32 R6, RZ, RZ, 0x1 ;  /* 0x00000001ff067424 */ /* 0x000fca00078e00ff */
[----:B------:R-:W2:Y:S01]  /*ad20*/  LDC R21, c[0x0][0x600] ;  /* 0x00018000ff157b82 */ /* 0x000ea20000000800 */
[-CC-:B----4-:R-:W-:Y:S02]  /*ad30*/  SHF.R.U64 R13, R10, R14.reuse, R5.reuse ;  /* 0x0000000e0a0d7219 */ /* 0x190fe40000001205 */
[----:B------:R-:W-:Y:S02]  /*ad40*/  SHF.R.U32.HI R4, RZ, R14, R5 ;  /* 0x0000000eff047219 */ /* 0x000fe40000011605 */
[----:B------:R3:W4:Y:S03]  /*ad50*/  F2I.U32.TRUNC.NTZ R14, R7 ;  /* 0x00000007000e7305 */ /* 0x000726000020f000 */
[----:B------:R-:W1:Y:S01]  /*ad60*/  LDC R26, c[0x0][0x648] ;  /* 0x00019200ff1a7b82 */ /* 0x000e620000000800 */
[-C--:B0-----:R-:W-:Y:S02]  /*ad70*/  SHF.L.U32 R8, R8, R9.reuse, RZ ;  /* 0x0000000908087219 */ /* 0x081fe400000006ff */
[----:B------:R-:W-:-:S02]  /*ad80*/  SHF.R.U64 R15, R13, R9, R4 ;  /* 0x000000090d0f7219 */ /* 0x000fc40000001204 */
[-C--:B------:R-:W-:Y:S02]  /*ad90*/  SHF.R.U32.HI R5, RZ, R9.reuse, R4 ;  /* 0x00000009ff057219 */ /* 0x080fe40000011604 */
[----:B------:R-:W-:Y:S01]  /*ada0*/  SHF.L.U32 R22, R6, R9, RZ ;  /* 0x0000000906167219 */ /* 0x000fe200000006ff */
[----:B------:R-:W0:Y:S01]  /*adb0*/  LDC R27, c[0x0][0x638] ;  /* 0x00018e00ff1b7b82 */ /* 0x000e220000000800 */
[----:B------:R-:W-:Y:S02]  /*adc0*/  LOP3.LUT R28, RZ, R8, RZ, 0x33, !PT ;  /* 0x00000008ff1c7212 */ /* 0x000fe400078e33ff */
        /* <DEDUP_REMOVED lines=13> */
.L_x_288:
[----:B------:R-:W-:Y:S01]  /*aea0*/  ISETP.NE.AND P0, PT, R2, 0x1, PT ;  /* 0x000000010200780c */ /* 0x000fe20003f05270 */
[----:B--2---:R-:W-:Y:S01]  /*aeb0*/  VIADD R7, R21, 0xffffffff ;  /* 0xffffffff15077836 */ /* 0x004fe20000000000 */
[----:B-1----:R-:W-:Y:S01]  /*aec0*/  SHF.R.U64 R5, R4, R26, R5 ;  /* 0x0000001a04057219 */ /* 0x002fe20000001205 */
[----:B------:R-:W-:Y:S01]  /*aed0*/  IMAD.MOV R14, RZ, RZ, -R14 ;  /* 0x000000ffff0e7224 */ /* 0x000fe200078e0a0e */
[----:B------:R-:W-:Y:S01]  /*aee0*/  LOP3.LUT R4, R13, R28, RZ, 0xc0, !PT ;  /* 0x0000001c0d047212 */ /* 0x000fe200078ec0ff */
[----:B------:R-:W-:Y:S01]  /*aef0*/  IMAD.MOV.U32 R8, RZ, RZ, R12 ;  /* 0x000000ffff087224 */ /* 0x000fe200078e000c */
[----:B------:R-:W-:Y:S01]  /*af00*/  LOP3.LUT R10, R10, R7, RZ, 0xc0, !PT ;  /* 0x000000070a0a7212 */ /* 0x000fe200078ec0ff */
[----:B------:R-:W-:Y:S02]  /*af10*/  IMAD.MOV R6, RZ, RZ, -R5 ;  /* 0x000000ffff067224 */ /* 0x000fe400078e0a05 */
[----:B------:R-:W-:-:S04]  /*af20*/  IMAD R4, R22, R5, R4 ;  /* 0x0000000516047224 */ /* 0x000fc800078e0204 */
[----:B------:R-:W-:Y:S02]  /*af30*/  @P0 IMAD R23, R20, R14, R3 ;  /* 0x0000000e14170224 */ /* 0x000fe400078e0203 */
[----:B0-----:R-:W-:Y:S02]  /*af40*/  IMAD R3, R6, R27, R15 ;  /* 0x0000001b06037224 */ /* 0x001fe400078e020f */
[----:B------:R-:W-:Y:S02]  /*af50*/  IMAD R7, R4, R29, R23 ;  /* 0x0000001d04077224 */ /* 0x000fe400078e0217 */
[----:B------:R-:W-:Y:S02]  /*af60*/  IMAD R4, R3, R21, R10 ;  /* 0x0000001503047224 */ /* 0x000fe400078e020a */
[----:B------:R-:W-:-:S03]  /*af70*/  IMAD.MOV.U32 R6, RZ, RZ, 0x1 ;  /* 0x00000001ff067424 */ /* 0x000fc600078e00ff */
[----:B------:R-:W-:Y:S02]  /*af80*/  SEL R9, R4, R7, !P0 ;  /* 0x0000000704097207 */ /* 0x000fe40004000000 */
[----:B------:R-:W-:-:S07]  /*af90*/  SEL R7, R7, R4, !P0 ;  /* 0x0000000407077207 */ /* 0x000fce0004000000 */
.L_x_286:
[----:B------:R-:W-:-:S08]  /*afa0*/  NOP ;  /* 0x0000000000007918 */ /* 0x000fd00000000000 */
[----:B------:R-:W0:-:S00]  /*afb0*/  USETMAXREG.DEALLOC.CTAPOOL 0x28 ;  /* 0x00000028000079c8 */ /* 0x000e0000080e0500 */
[----:B0-----:R-:W-:-:S13]  /*afc0*/  ISETP.NE.AND P0, PT, R0, RZ, PT ;  /* 0x000000ff0000720c */ /* 0x001fda0003f05270 */
[----:B------:R-:W-:Y:S05]  /*afd0*/  @P0 EXIT ;  /* 0x000000000000094d */ /* 0x000fea0003800000 */
[----:B------:R-:W-:Y:S01]  /*afe0*/  LOP3.LUT P0, RZ, R6, 0xff, RZ, 0xc0, !PT ;  /* 0x000000ff06ff7812 */ /* 0x000fe2000780c0ff */
[----:B------:R-:W-:Y:S01]  /*aff0*/  IMAD.MOV.U32 R0, RZ, RZ, 0x1 ;  /* 0x00000001ff007424 */ /* 0x000fe200078e00ff */
[----:B------:R-:W-:-:S11]  /*b000*/  MOV R12, RZ ;  /* 0x000000ff000c7202 */ /* 0x000fd60000000f00 */
[----:B------:R-:W-:Y:S05]  /*b010*/  @!P0 BRA `(.L_x_289) ;  /* 0x0000000c00308947 */ /* 0x000fea0003800000 */
[----:B------:R-:W0:Y:S01]  /*b020*/  LDC R0, c[0x0][0x28c] ;  /* 0x0000a300ff007b82 */ /* 0x000e220000000800 */
[----:B------:R-:W-:Y:S01]  /*b030*/  ULDC UR5, c[0x0][0x600] ;  /* 0x0001800000057ab9 */ /* 0x000fe20000000800 */
[----:B------:R-:W-:Y:S01]  /*b040*/  ULDC UR4, c[0x0][0xc] ;  /* 0x0000030000047ab9 */ /* 0x000fe20000000800 */
[----:B------:R-:W-:Y:S01]  /*b050*/  UIADD3 UR16, UR5, -0x1, URZ ;  /* 0xffffffff05107890 */ /* 0x000fe2000fffe03f */
[C---:B------:R-:W-:Y:S01]  /*b060*/  LOP3.LUT P2, RZ, R18.reuse, 0x7f, RZ, 0xc0, !PT ;  /* 0x0000007f12ff7812 */ /* 0x040fe2000784c0ff */
[----:B------:R-:W-:Y:S01]  /*b070*/  ULDC UR6, c[0x0][0x658] ;  /* 0x0001960000067ab9 */ /* 0x000fe20000000800 */
[----:B------:R-:W-:Y:S01]  /*b080*/  ULDC UR5, c[0x0][0x10] ;  /* 0x0000040000057ab9 */ /* 0x000fe20000000800 */
[----:B------:R-:W-:Y:S01]  /*b090*/  UMOV UR7, 0xffffffff ;  /* 0xffffffff00077882 */ /* 0x000fe20000000000 */
[----:B------:R-:W-:Y:S01]  /*b0a0*/  UMOV UR8, 0x1 ;  /* 0x0000000100087882 */ /* 0x000fe20000000000 */
[----:B------:R-:W-:Y:S01]  /*b0b0*/  UIMAD.WIDE.U32 UR4, UR4, UR5, URZ ;  /* 0x00000005040472a5 */ /* 0x000fe2000f8e003f */
[----:B------:R-:W-:Y:S01]  /*b0c0*/  LOP3.LUT P0, RZ, R18, 0x1f, RZ, 0xc0, !PT ;  /* 0x0000001f12ff7812 */ /* 0x000fe2000780c0ff */
[----:B------:R-:W-:Y:S01]  /*b0d0*/  USHF.L.U32 UR7, UR7, UR6, URZ ;  /* 0x0000000607077299 */ /* 0x000fe2000800063f */
[----:B------:R-:W-:Y:S01]  /*b0e0*/  BSSY B0, `(.L_x_289) ;  /* 0x00000bf000007945 */ /* 0x000fe20003800000 */
[----:B------:R-:W-:Y:S01]  /*b0f0*/  USHF.L.U32 UR18, UR8, UR6, URZ ;  /* 0x0000000608127299 */ /* 0x000fe2000800063f */
[----:B------:R-:W-:Y:S01]  /*b100*/  IMAD.MOV.U32 R13, RZ, RZ, 0x1 ;  /* 0x00000001ff0d7424 */ /* 0x000fe200078e00ff */
[----:B------:R-:W-:Y:S01]  /*b110*/  LOP3.LUT R11, R19, 0x2, RZ, 0xfc, !PT ;  /* 0x00000002130b7812 */ /* 0x000fe200078efcff */
[----:B------:R-:W-:Y:S01]  /*b120*/  ULDC UR6, c[0x0][0x14] ;  /* 0x0000050000067ab9 */ /* 0x000fe20000000800 */
[----:B------:R-:W-:Y:S01]  /*b130*/  PLOP3.LUT P0, PT, P0, P2, PT, 0x8a, 0x0 ;  /* 0x000000000000781c */ /* 0x000fe20000705172 */
[----:B------:R-:W-:Y:S01]  /*b140*/  UIMAD.WIDE.U32 UR20, UR4, UR6, URZ ;  /* 0x00000006041472a5 */ /* 0x000fe2000f8e003f */
[----:B------:R-:W-:Y:S01]  /*b150*/  IMAD.MOV.U32 R12, RZ, RZ, RZ ;  /* 0x000000ffff0c7224 */ /* 0x000fe200078e00ff */
[----:B------:R-:W-:-:S02]  /*b160*/  UIMAD UR13, UR5, UR6, URZ ;  /* 0x00000006050d72a4 */ /* 0x000fc4000f8e023f */
[----:B------:R-:W-:Y:S01]  /*b170*/  ULOP3.LUT UR17, URZ, UR7, URZ, 0x33, !UPT ;  /* 0x000000073f117292 */ /* 0x000fe2000f8e333f */
[----:B0-----:R-:W-:Y:S01]  /*b180*/  VIADD R0, R0, 0x1f ;  /* 0x0000001f00007836 */ /* 0x001fe20000000000 */
[----:B------:R-:W-:Y:S01]  /*b190*/  UIADD3 UR13, UR21, UR13, URZ ;  /* 0x0000000d150d7290 */ /* 0x000fe2000fffe03f */
[----:B------:R-:W-:-:S03]  /*b1a0*/  ULDC.64 UR22, c[0x0][0x198] ;  /* 0x0000660000167ab9 */ /* 0x000fc60000000a00 */
[----:B------:R-:W-:-:S04]  /*b1b0*/  SHF.R.S32.HI R3, RZ, 0x1f, R0 ;  /* 0x0000001fff037819 */ /* 0x000fc80000011400 */
[----:B------:R-:W-:Y:S01]  /*b1c0*/  LEA.HI R3, R3, R0, RZ, 0x5 ;  /* 0x0000000003037211 */ /* 0x000fe200078f28ff */
[----:B------:R-:W-:-:S03]  /*b1d0*/  IMAD.MOV.U32 R0, RZ, RZ, 0x1 ;  /* 0x00000001ff007424 */ /* 0x000fc600078e00ff */
[----:B------:R-:W-:-:S05]  /*b1e0*/  SHF.R.S32.HI R3, RZ, 0x5, R3 ;  /* 0x00000005ff037819 */ /* 0x000fca0000011403 */
[----:B------:R-:W-:-:S07]  /*b1f0*/  VIADD R10, R3, 0x1 ;  /* 0x00000001030a7836 */ /* 0x000fce0000000000 */
.L_x_301:
[----:B------:R-:W-:-:S03]  /*b200*/  UMOV UR4, 0xffffffff ;  /* 0xffffffff00047882 */ /* 0x000fc60000000000 */
[----:B------:R-:W-:Y:S05]  /*b210*/  BRA.DIV UR4, `(.L_x_290) ;  /* 0x0000001204507947 */ /* 0x000fea000b800000 */
[----:B------:R-:W-:-:S13]  /*b220*/  ELECT P6, URZ, PT ;  /* 0x00000000003f782f */ /* 0x000fda00038c0000 */
.L_x_317:
[----:B------:R-:W0:Y:S01]  /*b230*/  LDC R4, c[0x0][0x28c] ;  /* 0x0000a300ff047b82 */ /* 0x000e220000000800 */
[----:B------:R-:W-:Y:S01]  /*b240*/  BSSY B1, `(.L_x_291) ;  /* 0x0000037000017945 */ /* 0x000fe20003800000 */
[----:B0-----:R-:W-:-:S13]  /*b250*/  ISETP.LT.OR P6, PT, R4, 0x1, !P6 ;  /* 0x000000010400780c */ /* 0x001fda00077c1670 */
[----:B------:R-:W-:Y:S05]  /*b260*/  @P6 BRA `(.L_x_292) ;  /* 0x0000000000d06947 */ /* 0x000fea0003800000 */
[----:B------:R-:W-:Y:S01]  /*b270*/  IMAD.SHL.U32 R15, R9, 0x80, RZ ;  /* 0x00000080090f7824 */ /* 0x000fe200078e00ff */
[----:B------:R-:W-:Y:S01]  /*b280*/  MOV R5, R0 ;  /* 0x0000000000057202 */ /* 0x000fe20000000f00 */
[----:B------:R-:W-:Y:S02]  /*b290*/  IMAD.SHL.U32 R18, R7, 0x100, RZ ;  /* 0x0000010007127824 */ /* 0x000fe400078e00ff */
[----:B------:R-:W-:Y:S02]  /*b2a0*/  IMAD.MOV.U32 R20, RZ, RZ, RZ ;  /* 0x000000ffff147224 */ /* 0x000fe400078e00ff */
[----:B------:R-:W-:Y:S02]  /*b2b0*/  IMAD.MOV.U32 R4, RZ, RZ, R10 ;  /* 0x000000ffff047224 */ /* 0x000fe400078e000a */
[----:B------:R-:W-:-:S07]  /*b2c0*/  IMAD.MOV.U32 R6, RZ, RZ, R12 ;  /* 0x000000ffff067224 */ /* 0x000fce00078e000c */
.L_x_296:
[----:B------:R-:W0:Y:S01]  /*b2d0*/  S2R R14, SR_CgaCtaId ;  /* 0x00000000000e7919 */ /* 0x000e220000008800 */
[----:B------:R-:W-:Y:S01]  /*b2e0*/  MOV R7, 0x400 ;  /* 0x0000040000077802 */ /* 0x000fe20000000f00 */
[----:B------:R-:W1:Y:S03]  /*b2f0*/  @!P2 LDC R9, c[0x0][0x500] ;  /* 0x00014000ff09ab82 */ /* 0x000e660000000800 */
[----:B0-----:R-:W-:Y:S02]  /*b300*/  LEA R21, R14, R7, 0x18 ;  /* 0x000000070e157211 */ /* 0x001fe400078ec0ff */
[----:B------:R-:W-:-:S03]  /*b310*/  SHF.L.U32 R7, R5, 0x1f, RZ ;  /* 0x0000001f05077819 */ /* 0x000fc600000006ff */
[----:B------:R-:W-:-:S04]  /*b320*/  IMAD R14, R6, 0x8, R21 ;  /* 0x00000008060e7824 */ /* 0x000fc800078e0215 */
[----:B------:R-:W0:Y:S02]  /*b330*/  SYNCS.PHASECHK.TRANS64.TRYWAIT P1, [R14+URZ+0x48], R7 ;  /* 0x000048070e0075a7 */ /* 0x000e24000802017f */
[----:B01----:R-:W-:Y:S05]  /*b340*/  @!P1 BRA `(.L_x_293) ;  /* 0x0000001000249947 */ /* 0x003fea0003800000 */
.L_x_318:
[----:B0-----:R-:W-:Y:S01]  /*b350*/  PRMT R7, R11, 0x9910, RZ ;  /* 0x000099100b077816 */ /* 0x001fe200000000ff */
[----:B------:R0:W-:Y:S03]  /*b360*/  @!P2 SYNCS.ARRIVE.TRANS64 RZ, [R14+URZ], R9 ;  /* 0x000000090effa9a7 */ /* 0x0001e6000800003f */
[----:B------:R-:W-:-:S13]  /*b370*/  ISETP.NE.AND P1, PT, R7, 0x2, PT ;  /* 0x000000020700780c */ /* 0x000fda0003f25270 */
[----:B0-----:R-:W-:Y:S05]  /*b380*/  @P1 BRA `(.L_x_294) ;  /* 0x0000000000041947 */ /* 0x001fea0003800000 */
[----:B------:R-:W-:Y:S01]  /*b390*/  BPT.TRAP 0x1 ;  /* 0x000000040000795c */ /* 0x000fe20000300000 */
.L_x_294:
[----:B------:R-:W-:Y:S05]  /*b3a0*/  @P0 BRA `(.L_x_295) ;  /* 0x0000000000040947 */ /* 0x000fea0003800000 */
[----:B------:R-:W-:Y:S01]  /*b3b0*/  BPT.TRAP 0x1 ;  /* 0x000000040000795c */ /* 0x000fe20000300000 */
.L_x_295:
[--C-:B------:R-:W-:Y:S01]  /*b3c0*/  IMAD R7, R6, 0x4000, R21.reuse ;  /* 0x0000400006077824 */ /* 0x100fe200078e0215 */
[----:B------:R-:W-:Y:S01]  /*b3d0*/  R2UR UR9, R14 ;  /* 0x000000000e0972ca */ /* 0x000fe200000e0000 */
[----:B------:R-:W-:Y:S01]  /*b3e0*/  IMAD R21, R6, 0x2000, R21 ;  /* 0x0000200006157824 */ /* 0x000fe200078e0215 */
[----:B------:R-:W-:Y:S01]  /*b3f0*/  UIADD3 UR4, UP0, UR22, 0xf0, URZ ;  /* 0x000000f016047890 */ /* 0x000fe2000ff1e03f */
[----:B------:R-:W-:Y:S01]  /*b400*/  VIADD R4, R4, 0xffffffff ;  /* 0xffffffff04047836 */ /* 0x000fe20000000000 */
[----:B------:R-:W-:Y:S01]  /*b410*/  R2UR UR5, R7 ;  /* 0x00000000070572ca */ /* 0x000fe200000e0000 */
[----:B------:R-:W-:Y:S01]  /*b420*/  UIADD3 UR24, UP1, UR22, 0x1f0, URZ ;  /* 0x000001f016187890 */ /* 0x000fe2000ff3e03f */
[----:B------:R-:W-:Y:S01]  /*b430*/  R2UR UR8, R21 ;  /* 0x00000000150872ca */ /* 0x000fe200000e0000 */
[----:B------:R-:W-:Y:S01]  /*b440*/  VIADD R6, R6, 0x1 ;  /* 0x0000000106067836 */ /* 0x000fe20000000000 */
[----:B------:R-:W-:Y:S01]  /*b450*/  R2UR UR11, R18 ;  /* 0x00000000120b72ca */ /* 0x000fe200000e0000 */
[----:B------:R-:W-:Y:S01]  /*b460*/  UIADD3.X UR25, URZ, UR23, URZ, UP1, !UPT ;  /* 0x000000173f197290 */ /* 0x000fe20008ffe43f */
[----:B------:R-:W-:Y:S01]  /*b470*/  R2UR UR10, R20 ;  /* 0x00000000140a72ca */ /* 0x000fe200000e0000 */
[----:B------:R-:W-:Y:S01]  /*b480*/  UMOV UR6, 0x0 ;  /* 0x0000000000067882 */ /* 0x000fe20000000000 */
[----:B------:R-:W-:Y:S01]  /*b490*/  R2UR UR12, R8 ;  /* 0x00000000080c72ca */ /* 0x000fe200000e0000 */
[----:B------:R-:W-:Y:S01]  /*b4a0*/  UMOV UR7, 0x10000000 ;  /* 0x1000000000077882 */ /* 0x000fe20000000000 */
[----:B------:R-:W-:Y:S01]  /*b4b0*/  R2UR UR19, R15 ;  /* 0x000000000f1372ca */ /* 0x000fe200000e0000 */
[----:B------:R-:W-:Y:S01]  /*b4c0*/  VIADD R20, R20, 0x20 ;  /* 0x0000002014147836 */ /* 0x000fe20000000000 */
[----:B------:R-:W-:Y:S01]  /*b4d0*/  ISETP.GT.AND P3, PT, R4, 0x1, PT ;  /* 0x000000010400780c */ /* 0x000fe20003f64270 */
[----:B------:R-:W-:Y:S01]  /*b4e0*/  UIADD3 UR14, UR5, 0x180, URZ ;  /* 0x00000180050e7890 */ /* 0x000fe2000fffe03f */
[----:B------:R-:W-:Y:S01]  /*b4f0*/  ISETP.NE.AND P1, PT, R6, 0x9, PT ;  /* 0x000000090600780c */ /* 0x000fe20003f25270 */
[----:B------:R-:W-:-:S02]  /*b500*/  UIADD3.X UR5, URZ, UR23, URZ, UP0, !UPT ;  /* 0x000000173f057290 */ /* 0x000fc400087fe43f */
[----:B------:R-:W-:Y:S01]  /*b510*/  UIADD3 UR15, UR8, 0x24180, URZ ;  /* 0x00024180080f7890 */ /* 0x000fe2000fffe03f */
[----:B------:R-:W-:Y:S02]  /*b520*/  SEL R14, RZ, 0x1, P1 ;  /* 0x00000001ff0e7807 */ /* 0x000fe40000800000 */
[----:B------:R-:W-:Y:S01]  /*b530*/  UMOV UR8, UR14 ;  /* 0x0000000e00087c82 */ /* 0x000fe20008000000 */
[----:B------:R-:W-:Y:S02]  /*b540*/  SEL R6, R6, RZ, P1 ;  /* 0x000000ff06067207 */ /* 0x000fe40000800000 */
[----:B------:R-:W-:Y:S01]  /*b550*/  LOP3.LUT R5, R5, R14, RZ, 0x3c, !PT ;  /* 0x0000000e05057212 */ /* 0x000fe200078e3cff */
[----:B------:R0:W-:Y:S02]  /*b560*/  UTMALDG.3D [UR8], [UR4], desc[UR6] ;  /* 0x00000608040075b4 */ /* 0x0001e40008011000 */
[----:B0-----:R-:W-:Y:S01]  /*b570*/  UMOV UR8, UR15 ;  /* 0x0000000f00087c82 */ /* 0x001fe20008000000 */
[----:B------:R-:W-:-:S02]  /*b580*/  UMOV UR11, UR19 ;  /* 0x00000013000b7c82 */ /* 0x000fc40008000000 */
[----:B------:R0:W-:Y:S02]  /*b590*/  UTMALDG.3D [UR8], [UR24], desc[UR6] ;  /* 0x00000608180075b4 */ /* 0x0001e40008011000 */
[----:B0-----:R-:W-:Y:S05]  /*b5a0*/  @P3 BRA `(.L_x_296) ;  /* 0xfffffffc00483947 */ /* 0x001fea000383ffff */
.L_x_292:
[----:B------:R-:W-:Y:S05]  /*b5b0*/  BSYNC B1 ;  /* 0x0000000000017941 */ /* 0x000fea0003800000 */
.L_x_291:
[----:B------:R-:W-:Y:S01]  /*b5c0*/  LOP3.LUT P3, RZ, R13, 0xff, RZ, 0xc0, !PT ;  /* 0x000000ff0dff7812 */ /* 0x000fe2000786c0ff */
[----:B------:R-:W-:Y:S01]  /*b5d0*/  IMAD.IADD R12, R3, 0x1, R12 ;  /* 0x00000001030c7824 */ /* 0x000fe200078e020c */
[----:B------:R-:W-:Y:S01]  /*b5e0*/  IADD3 R16, P4, R16, UR20, RZ ;  /* 0x0000001410107c10 */ /* 0x000fe2000ff9e0ff */
[----:B------:R-:W-:Y:S01]  /*b5f0*/  ULDC.64 UR4, c[0x0][0x650] ;  /* 0x0001940000047ab9 */ /* 0x000fe20000000a00 */
[----:B------:R-:W-:Y:S01]  /*b600*/  BSSY B1, `(.L_x_297) ;  /* 0x000006a000017945 */ /* 0x000fe20003800000 */
[----:B------:R-:W-:Y:S01]  /*b610*/  MOV R9, 0xffffffff ;  /* 0xffffffff00097802 */ /* 0x000fe20000000f00 */
[----:B------:R-:W-:Y:S01]  /*b620*/  IMAD.MOV.U32 R8, RZ, RZ, -0x1 ;  /* 0xffffffffff087424 */ /* 0x000fe200078e00ff */
[----:B------:R-:W-:Y:S02]  /*b630*/  ISETP.GT.U32.AND P1, PT, R12, 0x8, PT ;  /* 0x000000080c00780c */ /* 0x000fe40003f24070 */
[----:B------:R-:W-:Y:S02]  /*b640*/  IADD3.X R17, R17, UR13, RZ, P4, !PT ;  /* 0x0000000d11117c10 */ /* 0x000fe4000a7fe4ff */
[----:B------:R-:W-:-:S02]  /*b650*/  ISETP.LT.U32.AND P1, PT, R3, 0x9, P1 ;  /* 0x000000090300780c */ /* 0x000fc40000f21070 */
[----:B------:R-:W0:Y:S01]  /*b660*/  @P3 S2R R5, SR_CgaCtaId ;  /* 0x0000000000053919 */ /* 0x000e220000008800 */
[----:B------:R-:W-:Y:S02]  /*b670*/  @P3 MOV R4, 0x400 ;  /* 0x0000040000043802 */ /* 0x000fe40000000f00 */
[----:B------:R-:W-:Y:S02]  /*b680*/  PRMT R13, RZ, 0x7610, R13 ;  /* 0x00007610ff0d7816 */ /* 0x000fe4000000000d */
[----:B0-----:R-:W-:Y:S01]  /*b690*/  @P3 LEA R6, R5, R4, 0x18 ;  /* 0x0000000405063211 */ /* 0x001fe200078ec0ff */
[----:B------:R-:W-:-:S03]  /*b6a0*/  IMAD.WIDE.U32 R4, R12, 0x38e38e39, RZ ;  /* 0x38e38e390c047825 */ /* 0x000fc600078e00ff */
[----:B------:R0:W-:Y:S01]  /*b6b0*/  @P3 SYNCS.ARRIVE.TRANS64.A1T0 RZ, [R6+URZ+0xa8], RZ ;  /* 0x0000a8ff06ff39a7 */ /* 0x0001e2000810003f */
[----:B------:R-:W-:Y:S02]  /*b6c0*/  ISETP.GE.U32.AND P3, PT, R3, 0x9, PT ;  /* 0x000000090300780c */ /* 0x000fe40003f66070 */
[----:B------:R-:W-:Y:S02]  /*b6d0*/  SHF.R.U32.HI R7, RZ, 0x1, R5 ;  /* 0x00000001ff077819 */ /* 0x000fe40000011605 */
[----:B------:R-:W-:Y:S02]  /*b6e0*/  SEL R5, RZ, 0x1, !P1 ;  /* 0x00000001ff057807 */ /* 0x000fe40004800000 */
[----:B------:R-:W-:Y:S01]  /*b6f0*/  ISETP.GE.U32.AND P1, PT, R16, UR4, PT ;  /* 0x0000000410007c0c */ /* 0x000fe2000bf26070 */
[----:B------:R-:W-:Y:S01]  /*b700*/  IMAD R12, R7, -0x9, R12 ;  /* 0xfffffff7070c7824 */ /* 0x000fe200078e020c */
[----:B------:R-:W-:Y:S02]  /*b710*/  LOP3.LUT R0, R0, R5, RZ, 0x3c, !PT ;  /* 0x0000000500007212 */ /* 0x000fe400078e3cff */
[----:B------:R-:W-:-:S02]  /*b720*/  ISETP.GE.U32.AND.EX P1, PT, R17, UR5, PT, P1 ;  /* 0x0000000511007c0c */ /* 0x000fc4000bf26110 */
[----:B------:R-:W-:Y:S02]  /*b730*/  PRMT R4, RZ, 0x7610, R4 ;  /* 0x00007610ff047816 */ /* 0x000fe40000000004 */
[----:B------:R-:W-:Y:S01]  /*b740*/  @P3 LOP3.LUT R0, R0, 0x1, R7, 0x78, !PT ;  /* 0x0000000100003812 */ /* 0x000fe200078e7807 */
[----:B------:R-:W-:-:S08]  /*b750*/  IMAD.MOV.U32 R7, RZ, RZ, -0x1 ;  /* 0xffffffffff077424 */ /* 0x000fd000078e00ff */
[----:B0-----:R-:W-:Y:S05]  /*b760*/  @P1 BRA `(.L_x_298) ;  /* 0x00000004004c1947 */ /* 0x001fea0003800000 */
[----:B------:R-:W-:Y:S01]  /*b770*/  ULDC.64 UR4, c[0x0][0x628] ;  /* 0x00018a0000047ab9 */ /* 0x000fe20000000a00 */
[----:B------:R-:W0:Y:S01]  /*b780*/  S2R R15, SR_CTAID.X ;  /* 0x00000000000f7919 */ /* 0x000e220000002500 */
[----:B------:R-:W-:Y:S01]  /*b790*/  ISETP.NE.U32.AND P1, PT, RZ, UR4, PT ;  /* 0x00000004ff007c0c */ /* 0x000fe2000bf25070 */
[----:B------:R-:W-:Y:S01]  /*b7a0*/  ULDC UR7, c[0x0][0x630] ;  /* 0x00018c0000077ab9 */ /* 0x000fe20000000800 */
[----:B------:R-:W-:Y:S01]  /*b7b0*/  IMAD.MOV.U32 R4, RZ, RZ, R16 ;  /* 0x000000ffff047224 */ /* 0x000fe200078e0010 */
[----:B------:R-:W1:Y:S01]  /*b7c0*/  S2R R14, SR_CTAID.Y ;  /* 0x00000000000e7919 */ /* 0x000e620000002600 */
[----:B------:R-:W-:Y:S01]  /*b7d0*/  ISETP.NE.AND.EX P1, PT, RZ, UR5, PT, P1 ;  /* 0x00000005ff007c0c */ /* 0x000fe2000bf25310 */
[----:B------:R-:W-:-:S12]  /*b7e0*/  IMAD.MOV.U32 R5, RZ, RZ, R17 ;  /* 0x000000ffff057224 */ /* 0x000fd800078e0011 */
[----:B------:R-:W-:Y:S05]  /*b7f0*/  @!P1 BRA `(.L_x_299) ;  /* 0x0000000000289947 */ /* 0x000fea0003800000 */
[----:B------:R-:W-:Y:S02]  /*b800*/  ULDC UR6, c[0x0][0x634] ;  /* 0x00018d0000067ab9 */ /* 0x000fe40000000800 */
[----:B------:R-:W-:-:S05]  /*b810*/  IADD3 R9, P1, R16, UR6, RZ ;  /* 0x0000000610097c10 */ /* 0x000fca000ff3e0ff */
[----:B------:R-:W-:-:S04]  /*b820*/  IMAD.X R21, RZ, RZ, R17, P1 ;  /* 0x000000ffff157224 */ /* 0x000fc800008e0611 */
[----:B------:R-:W-:-:S04]  /*b830*/  IMAD.WIDE.U32 R6, R21, UR4, RZ ;  /* 0x0000000415067c25 */ /* 0x000fc8000f8e00ff */
[----:B------:R-:W-:-:S04]  /*b840*/  IMAD.WIDE.U32 R6, P1, R9, UR5, R6 ;  /* 0x0000000509067c25 */ /* 0x000fc8000f820006 */
[----:B------:R-:W-:-:S04]  /*b850*/  IMAD.WIDE.U32 R8, R9, UR4, RZ ;  /* 0x0000000409087c25 */ /* 0x000fc8000f8e00ff */
[----:B------:R-:W-:Y:S01]  /*b860*/  IMAD.X R5, RZ, RZ, RZ, P1 ;  /* 0x000000ffff057224 */ /* 0x000fe200008e06ff */
[----:B------:R-:W-:Y:S01]  /*b870*/  IADD3 RZ, P1, R9, R6, RZ ;  /* 0x0000000609ff7210 */ /* 0x000fe20007f3e0ff */
[----:B------:R-:W-:-:S04]  /*b880*/  IMAD.MOV.U32 R4, RZ, RZ, R7 ;  /* 0x000000ffff047224 */ /* 0x000fc800078e0007 */
[----:B------:R-:W-:-:S08]  /*b890*/  IMAD.WIDE.U32.X R4, R21, UR5, R4, P1 ;  /* 0x0000000515047c25 */ /* 0x000fd000088e0404 */
.L_x_299:
[--C-:B------:R-:W-:Y:S01]  /*b8a0*/  SHF.R.U64 R8, R4, UR7, R5.reuse ;  /* 0x0000000704087c19 */ /* 0x100fe20008001205 */
[----:B------:R-:W-:Y:S01]  /*b8b0*/  ULDC.64 UR4, c[0x0][0x620] ;  /* 0x0001880000047ab9 */ /* 0x000fe20000000a00 */
[----:B------:R-:W-:Y:S01]  /*b8c0*/  SHF.R.U32.HI R4, RZ, UR7, R5 ;  /* 0x00000007ff047c19 */ /* 0x000fe20008011605 */
[----:B------:R-:W2:Y:S01]  /*b8d0*/  LDC R24, c[0x0][0x144] ;  /* 0x00005100ff187b82 */ /* 0x000ea20000000800 */
[----:B------:R-:W-:Y:S01]  /*b8e0*/  IADD3 R7, P1, RZ, -R8, RZ ;  /* 0x80000008ff077210 */ /* 0x000fe20007f3e0ff */
[----:B------:R-:W-:Y:S01]  /*b8f0*/  ULDC.64 UR8, c[0x0][0x640] ;  /* 0x0001900000087ab9 */ /* 0x000fe20000000a00 */
[----:B0-----:R-:W-:Y:S01]  /*b900*/  I2FP.F32.U32 R9, R15 ;  /* 0x0000000f00097245 */ /* 0x001fe20000201000 */
[----:B------:R-:W-:Y:S02]  /*b910*/  ULDC UR6, c[0x0][0x608] ;  /* 0x0001820000067ab9 */ /* 0x000fe40000000800 */
[----:B------:R-:W-:Y:S01]  /*b920*/  IMAD.X R4, RZ, RZ, ~R4, P1 ;  /* 0x000000ffff047224 */ /* 0x000fe200008e0e04 */
[----:B------:R-:W-:Y:S01]  /*b930*/  ISETP.NE.U32.AND P1, PT, RZ, UR8, PT ;  /* 0x00000008ff007c0c */ /* 0x000fe2000bf25070 */
[----:B------:R-:W0:Y:S02]  /*b940*/  LDC R21, c[0x0][0x148] ;  /* 0x00005200ff157b82 */ /* 0x000e240000000800 */
[----:B------:R-:W-:Y:S01]  /*b950*/  IMAD R6, R4, UR4, RZ ;  /* 0x0000000404067c24 */ /* 0x000fe2000f8e02ff */
[----:B------:R-:W-:Y:S01]  /*b960*/  ISETP.NE.AND.EX P1, PT, RZ, UR9, PT, P1 ;  /* 0x00000009ff007c0c */ /* 0x000fe2000bf25310 */
[----:B------:R-:W-:Y:S01]  /*b970*/  IMAD.WIDE.U32 R4, R7, UR4, R16 ;  /* 0x0000000407047c25 */ /* 0x000fe2000f8e0010 */
[----:B------:R-:W-:-:S03]  /*b980*/  ULDC UR4, c[0x0][0x150] ;  /* 0x0000540000047ab9 */ /* 0x000fc60000000800 */
[----:B------:R-:W-:Y:S02]  /*b990*/  IMAD R7, R7, UR5, R6 ;  /* 0x0000000507077c24 */ /* 0x000fe4000f8e0206 */
[----:B------:R-:W-:Y:S01]  /*b9a0*/  FMUL R6, R9, UR4 ;  /* 0x0000000409067c20 */ /* 0x000fe20008400000 */
[----:B------:R-:W-:Y:S01]  /*b9b0*/  ULDC UR4, c[0x0][0x618] ;  /* 0x0001860000047ab9 */ /* 0x000fe20000000800 */
[----:B------:R-:W-:Y:S01]  /*b9c0*/  ULDC UR5, c[0x0][0x154] ;  /* 0x0000550000057ab9 */ /* 0x000fe20000000800 */
[----:B------:R-:W-:-:S03]  /*b9d0*/  IMAD.IADD R5, R5, 0x1, R7 ;  /* 0x0000000105057824 */ /* 0x000fc600078e0207 */
[----:B------:R-:W3:Y:S02]  /*b9e0*/  F2I.U32.TRUNC.NTZ R6, R6 ;  /* 0x0000000600067305 */ /* 0x000ee4000020f000 */
[----:B------:R-:W-:Y:S02]  /*b9f0*/  SHF.R.U64 R9, R4, UR4, R5 ;  /* 0x0000000404097c19 */ /* 0x000fe40008001205 */
[----:B-1----:R-:W-:-:S05]  /*ba00*/  I2FP.F32.U32 R4, R14 ;  /* 0x0000000e00047245 */ /* 0x002fca0000201000 */
[----:B------:R-:W-:Y:S01]  /*ba10*/  FMUL R22, R4, UR5 ;  /* 0x0000000504167c20 */ /* 0x000fe20008400000 */
[----:B------:R-:W-:Y:S01]  /*ba20*/  SHF.R.U32.HI R4, RZ, UR4, R5 ;  /* 0x00000004ff047c19 */ /* 0x000fe20008011605 */
[----:B------:R-:W-:-:S03]  /*ba30*/  ULDC UR4, c[0x0][0x658] ;  /* 0x0001960000047ab9 */ /* 0x000fc60000000800 */
[--C-:B------:R-:W-:Y:S01]  /*ba40*/  SHF.R.U32.HI R5, RZ, UR6, R4.reuse ;  /* 0x00000006ff057c19 */ /* 0x100fe20008011604 */
[----:B------:R-:W1:Y:S01]  /*ba50*/  F2I.U32.TRUNC.NTZ R22, R22 ;  /* 0x0000001600167305 */ /* 0x000e62000020f000 */
[----:B------:R-:W-:Y:S01]  /*ba60*/  SHF.R.U64 R20, R9, UR6, R4 ;  /* 0x0000000609147c19 */ /* 0x000fe20008001204 */
[----:B---3--:R-:W-:Y:S01]  /*ba70*/  IMAD.MOV R6, RZ, RZ, -R6 ;  /* 0x000000ffff067224 */ /* 0x008fe200078e0a06 */
[--C-:B------:R-:W-:Y:S02]  /*ba80*/  SHF.R.U32.HI R23, RZ, UR4, R5.reuse ;  /* 0x00000004ff177c19 */ /* 0x100fe40008011605 */
[----:B------:R-:W-:Y:S01]  /*ba90*/  SHF.R.U64 R18, R20, UR4, R5 ;  /* 0x0000000414127c19 */ /* 0x000fe20008001205 */
[----:B--2---:R-:W-:Y:S02]  /*baa0*/  IMAD R15, R24, R6, R15 ;  /* 0x00000006180f7224 */ /* 0x004fe400078e020f */
[----:B------:R-:W-:Y:S01]  /*bab0*/  IMAD.MOV.U32 R5, RZ, RZ, R23 ;  /* 0x000000ffff057224 */ /* 0x000fe200078e0017 */
[----:B------:R-:W-:Y:S01]  /*bac0*/  MOV R4, R18 ;  /* 0x0000001200047202 */ /* 0x000fe20000000f00 */
[----:B------:R-:W-:Y:S06]  /*bad0*/  @!P1 BRA `(.L_x_300) ;  /* 0x0000000000289947 */ /* 0x000fec0003800000 */
[----:B------:R-:W-:Y:S02]  /*bae0*/  ULDC UR4, c[0x0][0x64c] ;  /* 0x0001930000047ab9 */ /* 0x000fe40000000800 */
[----:B------:R-:W-:-:S05]  /*baf0*/  IADD3 R5, P1, R18, UR4, RZ ;  /* 0x0000000412057c10 */ /* 0x000fca000ff3e0ff */
[----:B------:R-:W-:-:S04]  /*bb00*/  IMAD.X R23, RZ, RZ, R23, P1 ;  /* 0x000000ffff177224 */ /* 0x000fc800008e0617 */
[----:B------:R-:W-:-:S04]  /*bb10*/  IMAD.WIDE.U32 R6, R23, UR8, RZ ;  /* 0x0000000817067c25 */ /* 0x000fc8000f8e00ff */
[----:B------:R-:W-:-:S04]  /*bb20*/  IMAD.WIDE.U32 R6, P1, R5, UR9, R6 ;  /* 0x0000000905067c25 */ /* 0x000fc8000f820006 */
[----:B------:R-:W-:-:S04]  /*bb30*/  IMAD.WIDE.U32 R4, R5, UR8, RZ ;  /* 0x0000000805047c25 */ /* 0x000fc8000f8e00ff */
[----:B------:R-:W-:Y:S01]  /*bb40*/  IMAD.MOV.U32 R4, RZ, RZ, R7 ;  /* 0x000000ffff047224 */ /* 0x000fe200078e0007 */
[----:B------:R-:W-:Y:S01]  /*bb50*/  IADD3 RZ, P3, R5, R6, RZ ;  /* 0x0000000605ff7210 */ /* 0x000fe20007f7e0ff */
[----:B------:R-:W-:-:S04]  /*bb60*/  IMAD.X R5, RZ, RZ, RZ, P1 ;  /* 0x000000ffff057224 */ /* 0x000fc800008e06ff */
[----:B------:R-:W-:-:S08]  /*bb70*/  IMAD.WIDE.U32.X R4, R23, UR9, R4, P3 ;  /* 0x0000000917047c25 */ /* 0x000fd000098e0404 */
.L_x_300:
[----:B------:R-:W-:Y:S01]  /*bb80*/  ISETP.NE.AND P1, PT, R2, 0x1, PT ;  /* 0x000000010200780c */ /* 0x000fe20003f25270 */
[----:B------:R-:W-:Y:S01]  /*bb90*/  ULDC UR4, c[0x0][0x648] ;  /* 0x0001920000047ab9 */ /* 0x000fe20000000800 */
[----:B------:R-:W-:Y:S01]  /*bba0*/  LOP3.LUT R20, R20, UR17, RZ, 0xc0, !PT ;  /* 0x0000001114147c12 */ /* 0x000fe2000f8ec0ff */
[----:B-1----:R-:W-:Y:S01]  /*bbb0*/  IMAD.MOV R22, RZ, RZ, -R22 ;  /* 0x000000ffff167224 */ /* 0x002fe200078e0a16 */
[----:B------:R-:W-:Y:S01]  /*bbc0*/  SHF.R.U64 R5, R4, UR4, R5 ;  /* 0x0000000404057c19 */ /* 0x000fe20008001205 */
[----:B------:R-:W-:Y:S01]  /*bbd0*/  ULDC UR4, c[0x0][0x638] ;  /* 0x00018e0000047ab9 */ /* 0x000fe20000000800 */
[----:B------:R-:W-:Y:S01]  /*bbe0*/  LOP3.LUT R9, R9, UR16, RZ, 0xc0, !PT ;  /* 0x0000001009097c12 */ /* 0x000fe2000f8ec0ff */
[----:B------:R-:W-:Y:S01]  /*bbf0*/  ULDC UR5, c[0x0][0x610] ;  /* 0x0001840000057ab9 */ /* 0x000fe20000000800 */
[----:B------:R-:W-:Y:S02]  /*bc00*/  IMAD.MOV.U32 R4, RZ, RZ, 0x1 ;  /* 0x00000001ff047424 */ /* 0x000fe400078e00ff */
[----:B------:R-:W-:-:S02]  /*bc10*/  IMAD.MOV R7, RZ, RZ, -R5 ;  /* 0x000000ffff077224 */ /* 0x000fc400078e0a05 */
[----:B------:R-:W-:Y:S02]  /*bc20*/  IMAD R20, R5, UR18, R20 ;  /* 0x0000001205147c24 */ /* 0x000fe4000f8e0214 */
[----:B0-----:R-:W-:Y:S02]  /*bc30*/  @P1 IMAD R15, R21, R22, R14 ;  /* 0x00000016150f1224 */ /* 0x001fe400078e020e */
[----:B------:R-:W-:Y:S01]  /*bc40*/  IMAD R18, R7, UR4, R18 ;  /* 0x0000000407127c24 */ /* 0x000fe2000f8e0212 */
[----:B------:R-:W-:Y:S01]  /*bc50*/  ULDC UR4, c[0x0][0x600] ;  /* 0x0001800000047ab9 */ /* 0x000fe20000000800 */
[----:B------:R-:W-:Y:S02]  /*bc60*/  IMAD R15, R20, UR5, R15 ;  /* 0x00000005140f7c24 */ /* 0x000fe4000f8e020f */
[----:B------:R-:W-:-:S05]  /*bc70*/  IMAD R18, R18, UR4, R9 ;  /* 0x0000000412127c24 */ /* 0x000fca000f8e0209 */
[----:B------:R-:W-:Y:S02]  /*bc80*/  SEL R9, R18, R15, !P1 ;  /* 0x0000000f12097207 */ /* 0x000fe40004800000 */
[----:B------:R-:W-:-:S07]  /*bc90*/  SEL R7, R15, R18, !P1 ;  /* 0x000000120f077207 */ /* 0x000fce0004800000 */
.L_x_298:
[----:B------:R-:W-:Y:S05]  /*bca0*/  BSYNC B1 ;  /* 0x0000000000017941 */ /* 0x000fea0003800000 */
.L_x_297:
[----:B------:R-:W-:-:S13]  /*bcb0*/  LOP3.LUT P1, RZ, R4, 0xff, RZ, 0xc0, !PT ;  /* 0x000000ff04ff7812 */ /* 0x000fda000782c0ff */
[----:B------:R-:W-:Y:S05]  /*bcc0*/  @P1 BRA `(.L_x_301) ;  /* 0xfffffff4004c1947 */ /* 0x000fea000383ffff */
[----:B------:R-:W-:Y:S05]  /*bcd0*/  BSYNC B0 ;  /* 0x0000000000007941 */ /* 0x000fea0003800000 */
.L_x_289:
[----:B------:R-:W-:-:S03]  /*bce0*/  UMOV UR4, 0xffffffff ;  /* 0xffffffff00047882 */ /* 0x000fc60000000000 */
[----:B------:R-:W-:Y:S05]  /*bcf0*/  BRA.DIV UR4, `(.L_x_302) ;  /* 0x0000000604cc7947 */ /* 0x000fea000b800000 */
[----:B------:R-:W-:-:S13]  /*bd00*/  ELECT P6, URZ, PT ;  /* 0x00000000003f782f */ /* 0x000fda00038c0000 */
.L_x_321:
[----:B------:R-:W-:Y:S04]  /*bd10*/  BSSY B0, `(.L_x_303) ;  /* 0x0000058000007945 */ /* 0x000fe80003800000 */
[----:B------:R-:W-:Y:S05]  /*bd20*/  @!P6 BRA `(.L_x_304) ;  /* 0x000000040058e947 */ /* 0x000fea0003800000 */
[----:B------:R-:W-:-:S04]  /*bd30*/  LOP3.LUT R19, R19, 0x2, RZ, 0xfc, !PT ;  /* 0x0000000213137812 */ /* 0x000fc800078efcff */
[----:B------:R-:W-:-:S13]  /*bd40*/  ISETP.NE.AND P0, PT, R19, 0x3, PT ;  /* 0x000000031300780c */ /* 0x000fda0003f05270 */
[----:B------:R-:W-:Y:S05]  /*bd50*/  @!P0 BRA `(.L_x_305) ;  /* 0x0000000000048947 */ /* 0x000fea0003800000 */
[----:B------:R-:W-:Y:S01]  /*bd60*/  BPT.TRAP 0x1 ;  /* 0x000000040000795c */ /* 0x000fe20000300000 */
.L_x_305:
[----:B------:R-:W0:Y:S01]  /*bd70*/  S2R R3, SR_CgaCtaId ;  /* 0x0000000000037919 */ /* 0x000e220000008800 */
[----:B------:R-:W-:-:S04]  /*bd80*/  MOV R2, 0x400 ;  /* 0x0000040000027802 */ /* 0x000fc80000000f00 */
[----:B0-----:R-:W-:Y:S02]  /*bd90*/  LEA R3, R3, R2, 0x18 ;  /* 0x0000000203037211 */ /* 0x001fe400078ec0ff */
[----:B------:R-:W-:-:S03]  /*bda0*/  SHF.L.U32 R2, R0, 0x1f, RZ ;  /* 0x0000001f00027819 */ /* 0x000fc600000006ff */
[----:B------:R-:W-:-:S04]  /*bdb0*/  VIADD R3, R3, 0x48 ;  /* 0x0000004803037836 */ /* 0x000fc80000000000 */
[C---:B------:R-:W-:Y:S01]  /*bdc0*/  IMAD R7, R12.reuse, 0x8, R3 ;  /* 0x000000080c077824 */ /* 0x040fe200078e0203 */
[----:B------:R-:W-:-:S03]  /*bdd0*/  IADD3 R12, R12, 0x1, RZ ;  /* 0x000000010c0c7810 */ /* 0x000fc60007ffe0ff */
[----:B------:R-:W0:Y:S01]  /*bde0*/  SYNCS.PHASECHK.TRANS64.TRYWAIT P0, [R7+URZ], R2 ;  /* 0x00000002070075a7 */ /* 0x000e22000800017f */
[----:B------:R-:W-:-:S04]  /*bdf0*/  ISETP.NE.AND P1, PT, R12, 0x9, PT ;  /* 0x000000090c00780c */ /* 0x000fc80003f25270 */
[----:B------:R-:W-:Y:S02]  /*be00*/  SEL R5, RZ, 0x1, P1 ;  /* 0x00000001ff057807 */ /* 0x000fe40000800000 */
[----:B------:R-:W-:Y:S02]  /*be10*/  SEL R12, R12, RZ, P1 ;  /* 0x000000ff0c0c7207 */ /* 0x000fe40000800000 */
[----:B------:R-:W-:-:S03]  /*be20*/  LOP3.LUT R5, R0, R5, RZ, 0x3c, !PT ;  /* 0x0000000500057212 */ /* 0x000fc600078e3cff */
[----:B------:R-:W-:Y:S01]  /*be30*/  IMAD R9, R12, 0x8, R3 ;  /* 0x000000080c097824 */ /* 0x000fe200078e0203 */
[----:B------:R-:W-:Y:S01]  /*be40*/  SHF.L.U32 R4, R5, 0x1f, RZ ;  /* 0x0000001f05047819 */ /* 0x000fe200000006ff */
[----:B0-----:R-:W-:Y:S06]  /*be50*/  @!P0 BRA `(.L_x_306) ;  /* 0x0000000400948947 */ /* 0x001fec0003800000 */
.L_x_322:
[----:B------:R-:W1:Y:S01]  /*be60*/  SYNCS.PHASECHK.TRANS64.TRYWAIT P0, [R9+URZ], R4 ;  /* 0x00000004090075a7 */ /* 0x000e62000800017f */
[----:B------:R-:W-:-:S05]  /*be70*/  VIADD R0, R12, 0x1 ;  /* 0x000000010c007836 */ /* 0x000fca0000000000 */
[----:B------:R-:W-:-:S04]  /*be80*/  ISETP.NE.AND P1, PT, R0, 0x9, PT ;  /* 0x000000090000780c */ /* 0x000fc80003f25270 */
[----:B0-----:R-:W-:Y:S02]  /*be90*/  SEL R2, RZ, 0x1, P1 ;  /* 0x00000001ff027807 */ /* 0x001fe40000800000 */
[----:B------:R-:W-:Y:S02]  /*bea0*/  SEL R0, R0, RZ, P1 ;  /* 0x000000ff00007207 */ /* 0x000fe40000800000 */
[----:B------:R-:W-:-:S03]  /*beb0*/  LOP3.LUT R7, R5, R2, RZ, 0x3c, !PT ;  /* 0x0000000205077212 */ /* 0x000fc600078e3cff */
[----:B------:R-:W-:Y:S01]  /*bec0*/  IMAD R6, R0, 0x8, R3 ;  /* 0x0000000800067824 */ /* 0x000fe200078e0203 */
[----:B------:R-:W-:Y:S01]  /*bed0*/  SHF.L.U32 R5, R7, 0x1f, RZ ;  /* 0x0000001f07057819 */ /* 0x000fe200000006ff */
[----:B-1----:R-:W-:Y:S06]  /*bee0*/  @!P0 BRA `(.L_x_307) ;  /* 0x0000000400848947 */ /* 0x002fec0003800000 */
.L_x_323:
[----:B------:R-:W1:Y:S01]  /*bef0*/  SYNCS.PHASECHK.TRANS64.TRYWAIT P0, [R6+URZ], R5 ;  /* 0x00000005060075a7 */ /* 0x000e62000800017f */
[----:B------:R-:W-:-:S05]  /*bf00*/  VIADD R0, R0, 0x1 ;  /* 0x0000000100007836 */ /* 0x000fca0000000000 */
[----:B------:R-:W-:-:S04]  /*bf10*/  ISETP.NE.AND P1, PT, R0, 0x9, PT ;  /* 0x000000090000780c */ /* 0x000fc80003f25270 */
[----:B------:R-:W-:Y:S02]  /*bf20*/  SEL R2, RZ, 0x1, P1 ;  /* 0x00000001ff027807 */ /* 0x000fe40000800000 */
[----:B------:R-:W-:Y:S02]  /*bf30*/  SEL R0, R0, RZ, P1 ;  /* 0x000000ff00007207 */ /* 0x000fe40000800000 */
[----:B------:R-:W-:-:S03]  /*bf40*/  LOP3.LUT R7, R7, R2, RZ, 0x3c, !PT ;  /* 0x0000000207077212 */ /* 0x000fc600078e3cff */
[----:B0-----:R-:W-:Y:S01]  /*bf50*/  IMAD R9, R0, 0x8, R3 ;  /* 0x0000000800097824 */ /* 0x001fe200078e0203 */
[----:B------:R-:W-:Y:S01]  /*bf60*/  SHF.L.U32 R4, R7, 0x1f, RZ ;  /* 0x0000001f07047819 */ /* 0x000fe200000006ff */
[----:B-1----:R-:W-:Y:S06]  /*bf70*/  @!P0 BRA `(.L_x_308) ;  /* 0x0000000400748947 */ /* 0x002fec0003800000 */
.L_x_324:
        /* <DEDUP_REMOVED lines=9> */
.L_x_325:
        /* <DEDUP_REMOVED lines=9> */
.L_x_326:
[----:B------:R-:W1:Y:S01]  /*c0a0*/  SYNCS.PHASECHK.TRANS64.TRYWAIT P0, [R9+URZ], R4 ;  /* 0x00000004090075a7 */ /* 0x000e62000800017f */
[----:B------:R-:W-:-:S04]  /*c0b0*/  IADD3 R0, R0, 0x1, RZ ;  /* 0x0000000100007810 */ /* 0x000fc80007ffe0ff */
[----:B------:R-:W-:-:S04]  /*c0c0*/  ISETP.NE.AND P1, PT, R0, 0x9, PT ;  /* 0x000000090000780c */ /* 0x000fc80003f25270 */
[----:B------:R-:W-:Y:S02]  /*c0d0*/  SEL R2, RZ, 0x1, P1 ;  /* 0x00000001ff027807 */ /* 0x000fe40000800000 */
[----:B------:R-:W-:Y:S02]  /*c0e0*/  SEL R0, R0, RZ, P1 ;  /* 0x000000ff00007207 */ /* 0x000fe40000800000 */
[----:B------:R-:W-:-:S03]  /*c0f0*/  LOP3.LUT R7, R7, R2, RZ, 0x3c, !PT ;  /* 0x0000000207077212 */ /* 0x000fc600078e3cff */
[----:B0-----:R-:W-:Y:S01]  /*c100*/  IMAD R6, R0, 0x8, R3 ;  /* 0x0000000800067824 */ /* 0x001fe200078e0203 */
[----:B------:R-:W-:Y:S01]  /*c110*/  SHF.L.U32 R5, R7, 0x1f, RZ ;  /* 0x0000001f07057819 */ /* 0x000fe200000006ff */
[----:B-1----:R-:W-:Y:S06]  /*c120*/  @!P0 BRA `(.L_x_311) ;  /* 0x0000000400448947 */ /* 0x002fec0003800000 */
.L_x_327:
        /* <DEDUP_REMOVED lines=9> */
.L_x_328:
[----:B------:R-:W1:Y:S01]  /*c1c0*/  SYNCS.PHASECHK.TRANS64.TRYWAIT P0, [R9+URZ], R4 ;  /* 0x00000004090075a7 */ /* 0x000e62000800017f */
[----:B------:R-:W-:-:S05]  /*c1d0*/  VIADD R0, R0, 0x1 ;  /* 0x0000000100007836 */ /* 0x000fca0000000000 */
[----:B------:R-:W-:-:S04]  /*c1e0*/  ISETP.NE.AND P1, PT, R0, 0x9, PT ;  /* 0x000000090000780c */ /* 0x000fc80003f25270 */
[----:B------:R-:W-:Y:S02]  /*c1f0*/  SEL R2, RZ, 0x1, P1 ;  /* 0x00000001ff027807 */ /* 0x000fe40000800000 */
[----:B------:R-:W-:Y:S02]  /*c200*/  SEL R0, R0, RZ, P1 ;  /* 0x000000ff00007207 */ /* 0x000fe40000800000 */
[----:B------:R-:W-:Y:S01]  /*c210*/  LOP3.LUT R2, R7, R2, RZ, 0x3c, !PT ;  /* 0x0000000207027212 */ /* 0x000fe200078e3cff */
[----:B-1----:R-:W-:Y:S06]  /*c220*/  @!P0 BRA `(.L_x_313) ;  /* 0x00000004002c8947 */ /* 0x002fec0003800000 */
.L_x_329:
[----:B------:R-:W-:Y:S01]  /*c230*/  IMAD R3, R0, 0x8, R3 ;  /* 0x0000000800037824 */ /* 0x000fe200078e0203 */
[----:B------:R-:W-:-:S07]  /*c240*/  SHF.L.U32 R0, R2, 0x1f, RZ ;  /* 0x0000001f02007819 */ /* 0x000fce00000006ff */
.L_x_314:
[----:B--2---:R2:W3:Y:S02]  /*c250*/  SYNCS.PHASECHK.TRANS64.TRYWAIT P0, [R3+URZ], R0 ;  /* 0x00000000030075a7 */ /* 0x0044e4000800017f */
[----:B---3--:R-:W-:Y:S05]  /*c260*/  @!P0 NANOSLEEP.SYNCS 0x989680 ;  /* 0x009896800000895d */ /* 0x008fea0003900000 */
[----:B------:R-:W3:Y:S02]  /*c270*/  @!P0 SYNCS.PHASECHK.TRANS64 P0, [R3+URZ], R0 ;  /* 0x00000000030085a7 */ /* 0x000ee4000800007f */
[----:B---3--:R-:W-:Y:S05]  /*c280*/  @!P0 BRA `(.L_x_314) ;  /* 0xfffffffc00f08947 */ /* 0x008fea000383ffff */
.L_x_304:
[----:B------:R-:W-:Y:S05]  /*c290*/  BSYNC B0 ;  /* 0x0000000000007941 */ /* 0x000fea0003800000 */
.L_x_303:
[----:B------:R-:W-:Y:S05]  /*c2a0*/  EXIT ;  /* 0x000000000000794d */ /* 0x000fea0003800000 */
.L_x_18:
[----:B---3--:R3:W4:Y:S02]  /*c2b0*/  SYNCS.PHASECHK.TRANS64.TRYWAIT P1, [R3+URZ], R0 ;  /* 0x00000000030075a7 */ /* 0x008724000802017f */
[----:B----4-:R-:W-:Y:S05]  /*c2c0*/  @!P1 NANOSLEEP.SYNCS 0x989680 ;  /* 0x009896800000995d */ /* 0x010fea0003900000 */
[----:B------:R-:W4:Y:S02]  /*c2d0*/  @!P1 SYNCS.PHASECHK.TRANS64 P1, [R3+URZ], R0 ;  /* 0x00000000030095a7 */ /* 0x000f24000802007f */
[----:B----4-:R-:W-:Y:S05]  /*c2e0*/  @!P1 BRA `(.L_x_18) ;  /* 0xfffffffc00f09947 */ /* 0x010fea000383ffff */
[----:B------:R-:W-:Y:S05]  /*c2f0*/  BRA `(.L_x_17) ;  /* 0xffffff4c00f87947 */ /* 0x000fea000383ffff */
.L_x_23:
[----:B-1----:R-:W-:-:S04]  /*c300*/  IMAD.U32 R4, RZ, RZ, UR8 ;  /* 0x00000008ff047e24 */ /* 0x002fc8000f8e00ff */
[----:B------:R1:W2:Y:S03]  /*c310*/  SYNCS.PHASECHK.TRANS64.TRYWAIT P1, [R4+URZ], R3 ;  /* 0x00000003040075a7 */ /* 0x0002a6000802017f */
[----:B--2---:R-:W-:Y:S05]  /*c320*/  @!P1 NANOSLEEP.SYNCS 0x989680 ;  /* 0x009896800000995d */ /* 0x004fea0003900000 */
[----:B------:R-:W2:Y:S02]  /*c330*/  @!P1 SYNCS.PHASECHK.TRANS64 P1, [R4+URZ], R3 ;  /* 0x00000003040095a7 */ /* 0x000ea4000802007f */
[----:B--2---:R-:W-:Y:S05]  /*c340*/  @!P1 BRA `(.L_x_23) ;  /* 0xfffffffc00ec9947 */ /* 0x004fea000383ffff */
[----:B------:R-:W-:Y:S05]  /*c350*/  BRA `(.L_x_22) ;  /* 0xffffff5000c87947 */ /* 0x000fea000383ffff */
.L_x_290:
[----:B------:R-:W-:Y:S01]  /*c360*/  BSSY B1, `(.L_x_315) ;  /* 0x0000006000017945 */ /* 0x000fe20003800000 */
[----:B------:R-:W-:-:S07]  /*c370*/  IMAD.MOV.U32 R15, RZ, RZ, -0x1 ;  /* 0xffffffffff0f7424 */ /* 0x000fce00078e00ff */
[----:B------:R-:W-:Y:S05]  /*c380*/  WARPSYNC.COLLECTIVE R15, `(.L_x_316) ;  /* 0x000000000f0c7348 */ /* 0x000fea0003c00000 */
[----:B------:R-:W-:Y:S02]  /*c390*/  ELECT P6, UR62, PT ;  /* 0x00000000003e782f */ /* 0x000fe400038c0000 */
[----:B------:R-:W-:Y:S01]  /*c3a0*/  MOV R14, UR62 ;  /* 0x0000003e000e7c02 */ /* 0x000fe20008000f00 */
[----:B------:R-:W-:Y:S10]  /*c3b0*/  ENDCOLLECTIVE ;  /* 0x000000000000791b */ /* 0x000ff40003800000 */
.L_x_316:
[----:B------:R-:W-:Y:S05]  /*c3c0*/  BSYNC B1 ;  /* 0x0000000000017941 */ /* 0x000fea0003800000 */
.L_x_315:
[----:B------:R-:W-:Y:S05]  /*c3d0*/  BRA `(.L_x_317) ;  /* 0xffffffec00947947 */ /* 0x000fea000383ffff */
.L_x_293:
[----:B0-----:R0:W1:Y:S02]  /*c3e0*/  SYNCS.PHASECHK.TRANS64.TRYWAIT P1, [R14+URZ+0x48], R7 ;  /* 0x000048070e0075a7 */ /* 0x001064000802017f */
[----:B-1----:R-:W-:Y:S05]  /*c3f0*/  @!P1 NANOSLEEP.SYNCS 0x989680 ;  /* 0x009896800000995d */ /* 0x002fea0003900000 */
[----:B------:R-:W1:Y:S02]  /*c400*/  @!P1 SYNCS.PHASECHK.TRANS64 P1, [R14+URZ+0x48], R7 ;  /* 0x000048070e0095a7 */ /* 0x000e64000802007f */
[----:B-1----:R-:W-:Y:S05]  /*c410*/  @!P1 BRA `(.L_x_293) ;  /* 0xfffffffc00f09947 */ /* 0x002fea000383ffff */
[----:B------:R-:W-:Y:S05]  /*c420*/  BRA `(.L_x_318) ;  /* 0xffffffec00c87947 */ /* 0x000fea000383ffff */
.L_x_302:
[----:B------:R-:W-:Y:S01]  /*c430*/  BSSY B0, `(.L_x_319) ;  /* 0x0000006000007945 */ /* 0x000fe20003800000 */
[----:B------:R-:W-:-:S07]  /*c440*/  IMAD.MOV.U32 R15, RZ, RZ, -0x1 ;  /* 0xffffffffff0f7424 */ /* 0x000fce00078e00ff */
[----:B------:R-:W-:Y:S05]  /*c450*/  WARPSYNC.COLLECTIVE R15, `(.L_x_320) ;  /* 0x000000000f0c7348 */ /* 0x000fea0003c00000 */
[----:B------:R-:W-:Y:S02]  /*c460*/  ELECT P6, UR62, PT ;  /* 0x00000000003e782f */ /* 0x000fe400038c0000 */
[----:B------:R-:W-:Y:S01]  /*c470*/  MOV R14, UR62 ;  /* 0x0000003e000e7c02 */ /* 0x000fe20008000f00 */
[----:B------:R-:W-:Y:S10]  /*c480*/  ENDCOLLECTIVE ;  /* 0x000000000000791b */ /* 0x000ff40003800000 */
.L_x_320:
[----:B------:R-:W-:Y:S05]  /*c490*/  BSYNC B0 ;  /* 0x0000000000007941 */ /* 0x000fea0003800000 */
.L_x_319:
[----:B------:R-:W-:Y:S05]  /*c4a0*/  BRA `(.L_x_321) ;  /* 0xfffffff800187947 */ /* 0x000fea000383ffff */
.L_x_306:
[----:B0-----:R0:W1:Y:S02]  /*c4b0*/  SYNCS.PHASECHK.TRANS64.TRYWAIT P0, [R7+URZ], R2 ;  /* 0x00000002070075a7 */ /* 0x001064000800017f */
[----:B-1----:R-:W-:Y:S05]  /*c4c0*/  @!P0 NANOSLEEP.SYNCS 0x989680 ;  /* 0x009896800000895d */ /* 0x002fea0003900000 */
[----:B------:R-:W1:Y:S02]  /*c4d0*/  @!P0 SYNCS.PHASECHK.TRANS64 P0, [R7+URZ], R2 ;  /* 0x00000002070085a7 */ /* 0x000e64000800007f */
[----:B-1----:R-:W-:Y:S05]  /*c4e0*/  @!P0 BRA `(.L_x_306) ;  /* 0xfffffffc00f08947 */ /* 0x002fea000383ffff */
[----:B------:R-:W-:Y:S05]  /*c4f0*/  BRA `(.L_x_322) ;  /* 0xfffffff800587947 */ /* 0x000fea000383ffff */
.L_x_307:
[----:B0-----:R0:W1:Y:S02]  /*c500*/  SYNCS.PHASECHK.TRANS64.TRYWAIT P0, [R9+URZ], R4 ;  /* 0x00000004090075a7 */ /* 0x001064000800017f */
[----:B-1----:R-:W-:Y:S05]  /*c510*/  @!P0 NANOSLEEP.SYNCS 0x989680 ;  /* 0x009896800000895d */ /* 0x002fea0003900000 */
[----:B------:R-:W1:Y:S02]  /*c520*/  @!P0 SYNCS.PHASECHK.TRANS64 P0, [R9+URZ], R4 ;  /* 0x00000004090085a7 */ /* 0x000e64000800007f */
[----:B-1----:R-:W-:Y:S05]  /*c530*/  @!P0 BRA `(.L_x_307) ;  /* 0xfffffffc00f08947 */ /* 0x002fea000383ffff */
[----:B------:R-:W-:Y:S05]  /*c540*/  BRA `(.L_x_323) ;  /* 0xfffffff800687947 */ /* 0x000fea000383ffff */
.L_x_308:
[----:B0-----:R0:W1:Y:S02]  /*c550*/  SYNCS.PHASECHK.TRANS64.TRYWAIT P0, [R6+URZ], R5 ;  /* 0x00000005060075a7 */ /* 0x001064000800017f */
[----:B-1----:R-:W-:Y:S05]  /*c560*/  @!P0 NANOSLEEP.SYNCS 0x989680 ;  /* 0x009896800000895d */ /* 0x002fea0003900000 */
[----:B------:R-:W1:Y:S02]  /*c570*/  @!P0 SYNCS.PHASECHK.TRANS64 P0, [R6+URZ], R5 ;  /* 0x00000005060085a7 */ /* 0x000e64000800007f */
[----:B-1----:R-:W-:Y:S05]  /*c580*/  @!P0 BRA `(.L_x_308) ;  /* 0xfffffffc00f08947 */ /* 0x002fea000383ffff */
[----:B------:R-:W-:Y:S05]  /*c590*/  BRA `(.L_x_324) ;  /* 0xfffffff800787947 */ /* 0x000fea000383ffff */
.L_x_309:
[----:B0-----:R0:W1:Y:S02]  /*c5a0*/  SYNCS.PHASECHK.TRANS64.TRYWAIT P0, [R9+URZ], R4 ;  /* 0x00000004090075a7 */ /* 0x001064000800017f */
[----:B-1----:R-:W-:Y:S05]  /*c5b0*/  @!P0 NANOSLEEP.SYNCS 0x989680 ;  /* 0x009896800000895d */ /* 0x002fea0003900000 */
[----:B------:R-:W1:Y:S02]  /*c5c0*/  @!P0 SYNCS.PHASECHK.TRANS64 P0, [R9+URZ], R4 ;  /* 0x00000004090085a7 */ /* 0x000e64000800007f */
[----:B-1----:R-:W-:Y:S05]  /*c5d0*/  @!P0 BRA `(.L_x_309) ;  /* 0xfffffffc00f08947 */ /* 0x002fea000383ffff */
[----:B------:R-:W-:Y:S05]  /*c5e0*/  BRA `(.L_x_325) ;  /* 0xfffffff800887947 */ /* 0x000fea000383ffff */
.L_x_310:
[----:B0-----:R0:W1:Y:S02]  /*c5f0*/  SYNCS.PHASECHK.TRANS64.TRYWAIT P0, [R6+URZ], R5 ;  /* 0x00000005060075a7 */ /* 0x001064000800017f */
[----:B-1----:R-:W-:Y:S05]  /*c600*/  @!P0 NANOSLEEP.SYNCS 0x989680 ;  /* 0x009896800000895d */ /* 0x002fea0003900000 */
[----:B------:R-:W1:Y:S02]  /*c610*/  @!P0 SYNCS.PHASECHK.TRANS64 P0, [R6+URZ], R5 ;  /* 0x00000005060085a7 */ /* 0x000e64000800007f */
[----:B-1----:R-:W-:Y:S05]  /*c620*/  @!P0 BRA `(.L_x_310) ;  /* 0xfffffffc00f08947 */ /* 0x002fea000383ffff */
[----:B------:R-:W-:Y:S05]  /*c630*/  BRA `(.L_x_326) ;  /* 0xfffffff800987947 */ /* 0x000fea000383ffff */
.L_x_311:
[----:B0-----:R0:W1:Y:S02]  /*c640*/  SYNCS.PHASECHK.TRANS64.TRYWAIT P0, [R9+URZ], R4 ;  /* 0x00000004090075a7 */ /* 0x001064000800017f */
[----:B-1----:R-:W-:Y:S05]  /*c650*/  @!P0 NANOSLEEP.SYNCS 0x989680 ;  /* 0x009896800000895d */ /* 0x002fea0003900000 */
[----:B------:R-:W1:Y:S02]  /*c660*/  @!P0 SYNCS.PHASECHK.TRANS64 P0, [R9+URZ], R4 ;  /* 0x00000004090085a7 */ /* 0x000e64000800007f */
[----:B-1----:R-:W-:Y:S05]  /*c670*/  @!P0 BRA `(.L_x_311) ;  /* 0xfffffffc00f08947 */ /* 0x002fea000383ffff */
[----:B------:R-:W-:Y:S05]  /*c680*/  BRA `(.L_x_327) ;  /* 0xfffffff800a87947 */ /* 0x000fea000383ffff */
.L_x_312:
[----:B0-----:R0:W1:Y:S02]  /*c690*/  SYNCS.PHASECHK.TRANS64.TRYWAIT P0, [R6+URZ], R5 ;  /* 0x00000005060075a7 */ /* 0x001064000800017f */
[----:B-1----:R-:W-:Y:S05]  /*c6a0*/  @!P0 NANOSLEEP.SYNCS 0x989680 ;  /* 0x009896800000895d */ /* 0x002fea0003900000 */
[----:B------:R-:W1:Y:S02]  /*c6b0*/  @!P0 SYNCS.PHASECHK.TRANS64 P0, [R6+URZ], R5 ;  /* 0x00000005060085a7 */ /* 0x000e64000800007f */
[----:B-1----:R-:W-:Y:S05]  /*c6c0*/  @!P0 BRA `(.L_x_312) ;  /* 0xfffffffc00f08947 */ /* 0x002fea000383ffff */
[----:B------:R-:W-:Y:S05]  /*c6d0*/  BRA `(.L_x_328) ;  /* 0xfffffff800b87947 */ /* 0x000fea000383ffff */
.L_x_313:
[----:B-1----:R1:W2:Y:S02]  /*c6e0*/  SYNCS.PHASECHK.TRANS64.TRYWAIT P0, [R9+URZ], R4 ;  /* 0x00000004090075a7 */ /* 0x0022a4000800017f */
[----:B--2---:R-:W-:Y:S05]  /*c6f0*/  @!P0 NANOSLEEP.SYNCS 0x989680 ;  /* 0x009896800000895d */ /* 0x004fea0003900000 */
[----:B------:R-:W2:Y:S02]  /*c700*/  @!P0 SYNCS.PHASECHK.TRANS64 P0, [R9+URZ], R4 ;  /* 0x00000004090085a7 */ /* 0x000ea4000800007f */
[----:B--2---:R-:W-:Y:S05]  /*c710*/  @!P0 BRA `(.L_x_313) ;  /* 0xfffffffc00f08947 */ /* 0x004fea000383ffff */
[----:B------:R-:W-:Y:S05]  /*c720*/  BRA `(.L_x_329) ;  /* 0xfffffff800c07947 */ /* 0x000fea000383ffff */
.L_x_330:
[----:B------:R-:W-:-:S00]  /*c730*/  BRA `(.L_x_330) ;  /* 0xfffffffc00fc7947 */ /* 0x000fc0000383ffff */
[----:B------:R-:W-:-:S00]  /*c740*/  NOP ;  /* 0x0000000000007918 */ /* 0x000fc00000000000 */
        /* <DEDUP_REMOVED lines=11> */
.L_x_331:


//--------------------- .nv.global.init           --------------------------
	.section	.nv.global.init,"aw",@progbits
.nv.global.init:
	.type		$str$22,@object
	.size		$str$22,($str$23 - $str$22)
$str$22:
        /*0000*/ 	.byte	0x6b, 0x5f, 0x74, 0x69, 0x6c, 0x65, 0x5f, 0x63, 0x6f, 0x75, 0x6e, 0x74, 0x20, 0x3e, 0x3d, 0x20
        /*0010*/ 	.byte	0x31, 0x00
	.type		$str$23,@object
	.size		$str$23,(__unnamed_1 - $str$23)
$str$23:
        /*0012*/ 	.byte	0x2f, 0x74, 0x6d, 0x70, 0x2f, 0x63, 0x75, 0x74, 0x6c, 0x61, 0x73, 0x73, 0x5f, 0x73, 0x77, 0x65
        /*0022*/ 	.byte	0x65, 0x70, 0x5f, 0x73, 0x72, 0x63, 0x2f, 0x69, 0x6e, 0x63, 0x6c, 0x75, 0x64, 0x65, 0x2f, 0x63
        /*0032*/ 	.byte	0x75, 0x74, 0x6c, 0x61, 0x73, 0x73, 0x2f, 0x67, 0x65, 0x6d, 0x6d, 0x2f, 0x63, 0x6f, 0x6c, 0x6c
        /*0042*/ 	.byte	0x65, 0x63, 0x74, 0x69, 0x76, 0x65, 0x2f, 0x73, 0x6d, 0x39, 0x30, 0x5f, 0x6d, 0x6d, 0x61, 0x5f
        /*0052*/ 	.byte	0x74, 0x6d, 0x61, 0x5f, 0x67, 0x6d, 0x6d, 0x61, 0x5f, 0x73, 0x73, 0x5f, 0x77, 0x61, 0x72, 0x70
        /*0062*/ 	.byte	0x73, 0x70, 0x65, 0x63, 0x69, 0x61, 0x6c, 0x69, 0x7a, 0x65, 0x64, 0x2e, 0x68, 0x70, 0x70, 0x00
	.type		__unnamed_1,@object
	.size		__unnamed_1,(.L_0 - __unnamed_1)
__unnamed_1:
        /*0072*/ 	.byte	0x76, 0x6f, 0x69, 0x64, 0x20, 0x63, 0x75, 0x74, 0x6c, 0x61, 0x73, 0x73, 0x3a, 0x3a, 0x67, 0x65
        /* <DEDUP_REMOVED lines=180> */
        /*0bc2*/ 	.byte	0x6e, 0x74, 0x69, 0x74, 0x79, 0x5d, 0x00
.L_0:


//--------------------- .nv.shared._ZN7cutlass13device_kernelINS_4gemm6kernel13GemmUniversalIN4cute5tupleIJiiiiEEENS1_10collective13CollectiveMmaINS1_34MainloopSm90TmaGmmaWarpSpecializedILi9ENS5_IJNS4_1CILi1EEESB_SB_EEENS1_35KernelTmaWarpSpecializedCooperativeEEENS5_IJNSA_ILi256EEENSA_ILi128EEENSA_ILi32EEEEEENS_10bfloat16_tENS5_IJlSB_lEEESJ_SK_NS4_8TiledMMAINS4_8MMA_AtomIJNS4_4SM904GMMA28MMA_64x128x16_F32BF16BF16_SSILNSO_5MajorE0ELSQ_0ELNSO_7ScaleInE1ELSR_1EEEEEENS4_6LayoutINS5_IJNSA_ILi2EEESB_SB_EEENS5_IJSB_NSA_ILi0EEESX_EEEEENS5_IJNS4_10UnderscoreES10_S10_EEEEENS4_13SM90_TMA_LOADENS4_14ComposedLayoutINS4_7SwizzleILi2ELi4ELi3EEENS4_18smem_ptr_flag_bitsILi16EEENSU_INS5_IJNSA_ILi8EEESH_EEENS5_IJSH_SB_EEEEEEEvNS4_8identityES13_S1D_vS1E_EENS_8epilogue10collective6detail29Sm90TmaWarpSpecializedAdapterINS1H_15DefaultEpilogueISJ_SK_SK_NS1G_6thread17LinearCombinationISJ_Li1EffLNS1L_9ScaleType4KindE0ELNS_15FloatRoundStyleE2ESJ_EENS1_15EpilogueDefaultEEEEEvvEEEEvNT_6ParamsE --------------------------
	.section	.nv.shared._ZN7cutlass13device_kernelINS_4gemm6kernel13GemmUniversalIN4cute5tupleIJiiiiEEENS1_10collective13CollectiveMmaINS1_34MainloopSm90TmaGmmaWarpSpecializedILi9ENS5_IJNS4_1CILi1EEESB_SB_EEENS1_35KernelTmaWarpSpecializedCooperativeEEENS5_IJNSA_ILi256EEENSA_ILi128EEENSA_ILi32EEEEEENS_10bfloat16_tENS5_IJlSB_lEEESJ_SK_NS4_8TiledMMAINS4_8MMA_AtomIJNS4_4SM904GMMA28MMA_64x128x16_F32BF16BF16_SSILNSO_5MajorE0ELSQ_0ELNSO_7ScaleInE1ELSR_1EEEEEENS4_6LayoutINS5_IJNSA_ILi2EEESB_SB_EEENS5_IJSB_NSA_ILi0EEESX_EEEEENS5_IJNS4_10UnderscoreES10_S10_EEEEENS4_13SM90_TMA_LOADENS4_14ComposedLayoutINS4_7SwizzleILi2ELi4ELi3EEENS4_18smem_ptr_flag_bitsILi16EEENSU_INS5_IJNSA_ILi8EEESH_EEENS5_IJSH_SB_EEEEEEEvNS4_8identityES13_S1D_vS1E_EENS_8epilogue10collective6detail29Sm90TmaWarpSpecializedAdapterINS1H_15DefaultEpilogueISJ_SK_SK_NS1G_6thread17LinearCombinationISJ_Li1EffLNS1L_9ScaleType4KindE0ELNS_15FloatRoundStyleE2ESJ_EENS1_15EpilogueDefaultEEEEEvvEEEEvNT_6ParamsE,"aw",@nobits
	.sectionflags	@""
	.align	16
	.zero		1024


//--------------------- .nv.shared.reserved.0     --------------------------
	.section	.nv.shared.reserved.0,"aw",@nobits
	.weak		__nv_reservedSMEM_offset_0_alias
	.size		__nv_reservedSMEM_offset_0_alias, 0, 0
	.other		__nv_reservedSMEM_offset_0_alias,@"STO_CUDA_RESERVED_SHARED STV_DEFAULT"
__nv_reservedSMEM_offset_0_alias:
	.zero		0


//--------------------- .nv.global                --------------------------
	.section	.nv.global,"aw",@nobits
.nv.global:
	.type		_ZN40_INTERNAL_9fe2adab_4_k_cu_1ce8bd07_159344cute1_E,@object
	.size		_ZN40_INTERNAL_9fe2adab_4_k_cu_1ce8bd07_159344cute1_E,(_ZN40_INTERNAL_9fe2adab_4_k_cu_1ce8bd07_159344cuda3std3__45__cpo6cbeginE - _ZN40_INTERNAL_9fe2adab_4_k_cu_1ce8bd07_159344cute1_E)
_ZN40_INTERNAL_9fe2adab_4_k_cu_1ce8bd07_159344cute1_E:
	.zero		1
	.type		_ZN40_INTERNAL_9fe2adab_4_k_cu_1ce8bd07_159344cuda3std3__45__cpo6cbeginE,@object
	.size		_ZN40_INTERNAL_9fe2adab_4_k_cu_1ce8bd07_159344cuda3std3__45__cpo6cbeginE,(_ZN40_INTERNAL_9fe2adab_4_k_cu_1ce8bd07_159344cuda3std3__48in_placeE - _ZN40_INTERNAL_9fe2adab_4_k_cu_1ce8bd07_159344cuda3std3__45__cpo6cbeginE)
_ZN40_INTERNAL_9fe2adab_4_k_cu_1ce8bd07_159344cuda3std3__45__cpo6cbeginE:
	.zero		1
	.type		_ZN40_INTERNAL_9fe2adab_4_k_cu_1ce8bd07_159344cuda3std3__48in_placeE,@object
	.size		_ZN40_INTERNAL_9fe2adab_4_k_cu_1ce8bd07_159344cuda3std3__48in_placeE,(_ZN40_INTERNAL_9fe2adab_4_k_cu_1ce8bd07_159344cuda3std6ranges3__45__cpo9iter_moveE - _ZN40_INTERNAL_9fe2adab_4_k_cu_1ce8bd07_159344cuda3std3__48in_placeE)
_ZN40_INTERNAL_9fe2adab_4_k_cu_1ce8bd07_159344cuda3std3__48in_placeE:
	.zero		1
	.type		_ZN40_INTERNAL_9fe2adab_4_k_cu_1ce8bd07_159344cuda3std6ranges3__45__cpo9iter_moveE,@object
	.size		_ZN40_INTERNAL_9fe2adab_4_k_cu_1ce8bd07_159344cuda3std6ranges3__45__cpo9iter_moveE,(_ZN40_INTERNAL_9fe2adab_4_k_cu_1ce8bd07_159344cuda3std3__45__cpo5beginE - _ZN40_INTERNAL_9fe2adab_4_k_cu_1ce8bd07_159344cuda3std6ranges3__45__cpo9iter_moveE)
_ZN40_INTERNAL_9fe2adab_4_k_cu_1ce8bd07_159344cuda3std6ranges3__45__cpo9iter_moveE:
	.zero		1
	.type		_ZN40_INTERNAL_9fe2adab_4_k_cu_1ce8bd07_159344cuda3std3__45__cpo5beginE,@object
	.size		_ZN40_INTERNAL_9fe2adab_4_k_cu_1ce8bd07_159344cuda3std3__45__cpo5beginE,(_ZN40_INTERNAL_9fe2adab_4_k_cu_1ce8bd07_159344cuda3std3__442_GLOBAL__N__9fe2adab_4_k_cu_1ce8bd07_159346ignoreE - _ZN40_INTERNAL_9fe2adab_4_k_cu_1ce8bd07_159344cuda3std3__45__cpo5beginE)
_ZN40_INTERNAL_9fe2adab_4_k_cu_1ce8bd07_159344cuda3std3__45__cpo5beginE:
	.zero		1
	.type		_ZN40_INTERNAL_9fe2adab_4_k_cu_1ce8bd07_159344cuda3std3__442_GLOBAL__N__9fe2adab_4_k_cu_1ce8bd07_159346ignoreE,@object
	.size		_ZN40_INTERNAL_9fe2adab_4_k_cu_1ce8bd07_159344cuda3std3__442_GLOBAL__N__9fe2adab_4_k_cu_1ce8bd07_159346ignoreE,(_ZN40_INTERNAL_9fe2adab_4_k_cu_1ce8bd07_159344cute7productE - _ZN40_INTERNAL_9fe2adab_4_k_cu_1ce8bd07_159344cuda3std3__442_GLOBAL__N__9fe2adab_4_k_cu_1ce8bd07_159346ignoreE)
_ZN40_INTERNAL_9fe2adab_4_k_cu_1ce8bd07_159344cuda3std3__442_GLOBAL__N__9fe2adab_4_k_cu_1ce8bd07_159346ignoreE:
	.zero		1
	.type		_ZN40_INTERNAL_9fe2adab_4_k_cu_1ce8bd07_159344cute7productE,@object
	.size		_ZN40_INTERNAL_9fe2adab_4_k_cu_1ce8bd07_159344cute7productE,(_ZN40_INTERNAL_9fe2adab_4_k_cu_1ce8bd07_159344cuda3std3__45__cpo3endE - _ZN40_INTERNAL_9fe2adab_4_k_cu_1ce8bd07_159344cute7productE)
_ZN40_INTERNAL_9fe2adab_4_k_cu_1ce8bd07_159344cute7productE:
	.zero		1
	.type		_ZN40_INTERNAL_9fe2adab_4_k_cu_1ce8bd07_159344cuda3std3__45__cpo3endE,@object
	.size		_ZN40_INTERNAL_9fe2adab_4_k_cu_1ce8bd07_159344cuda3std3__45__cpo3endE,(_ZN40_INTERNAL_9fe2adab_4_k_cu_1ce8bd07_159344cuda3std3__419piecewise_constructE - _ZN40_INTERNAL_9fe2adab_4_k_cu_1ce8bd07_159344cuda3std3__45__cpo3endE)
_ZN40_INTERNAL_9fe2adab_4_k_cu_1ce8bd07_159344cuda3std3__45__cpo3endE:
	.zero		1
	.type		_ZN40_INTERNAL_9fe2adab_4_k_cu_1ce8bd07_159344cuda3std3__419piecewise_constructE,@object
	.size		_ZN40_INTERNAL_9fe2adab_4_k_cu_1ce8bd07_159344cuda3std3__419piecewise_constructE,(_ZN40_INTERNAL_9fe2adab_4_k_cu_1ce8bd07_159344cuda3std3__45__cpo4cendE - _ZN40_INTERNAL_9fe2adab_4_k_cu_1ce8bd07_159344cuda3std3__419piecewise_constructE)
_ZN40_INTERNAL_9fe2adab_4_k_cu_1ce8bd07_159344cuda3std3__419piecewise_constructE:
	.zero		1
	.type		_ZN40_INTERNAL_9fe2adab_4_k_cu_1ce8bd07_159344cuda3std3__45__cpo4cendE,@object
	.size		_ZN40_INTERNAL_9fe2adab_4_k_cu_1ce8bd07_159344cuda3std3__45__cpo4cendE,(_ZN40_INTERNAL_9fe2adab_4_k_cu_1ce8bd07_159344cuda3std6ranges3__45__cpo4swapE - _ZN40_INTERNAL_9fe2adab_4_k_cu_1ce8bd07_159344cuda3std3__45__cpo4cendE)
_ZN40_INTERNAL_9fe2adab_4_k_cu_1ce8bd07_159344cuda3std3__45__cpo4cendE:
	.zero		1
	.type		_ZN40_INTERNAL_9fe2adab_4_k_cu_1ce8bd07_159344cuda3std6ranges3__45__cpo4swapE,@object
	.size		_ZN40_INTERNAL_9fe2adab_4_k_cu_1ce8bd07_159344cuda3std6ranges3__45__cpo4swapE,(.L_8 - _ZN40_INTERNAL_9fe2adab_4_k_cu_1ce8bd07_159344cuda3std6ranges3__45__cpo4swapE)
_ZN40_INTERNAL_9fe2adab_4_k_cu_1ce8bd07_159344cuda3std6ranges3__45__cpo4swapE:
	.zero		1
.L_8:


//--------------------- .nv.constant0._ZN7cutlass13device_kernelINS_4gemm6kernel13GemmUniversalIN4cute5tupleIJiiiiEEENS1_10collective13CollectiveMmaINS1_34MainloopSm90TmaGmmaWarpSpecializedILi9ENS5_IJNS4_1CILi1EEESB_SB_EEENS1_35KernelTmaWarpSpecializedCooperativeEEENS5_IJNSA_ILi256EEENSA_ILi128EEENSA_ILi32EEEEEENS_10bfloat16_tENS5_IJlSB_lEEESJ_SK_NS4_8TiledMMAINS4_8MMA_AtomIJNS4_4SM904GMMA28MMA_64x128x16_F32BF16BF16_SSILNSO_5MajorE0ELSQ_0ELNSO_7ScaleInE1ELSR_1EEEEEENS4_6LayoutINS5_IJNSA_ILi2EEESB_SB_EEENS5_IJSB_NSA_ILi0EEESX_EEEEENS5_IJNS4_10UnderscoreES10_S10_EEEEENS4_13SM90_TMA_LOADENS4_14ComposedLayoutINS4_7SwizzleILi2ELi4ELi3EEENS4_18smem_ptr_flag_bitsILi16EEENSU_INS5_IJNSA_ILi8EEESH_EEENS5_IJSH_SB_EEEEEEEvNS4_8identityES13_S1D_vS1E_EENS_8epilogue10collective6detail29Sm90TmaWarpSpecializedAdapterINS1H_15DefaultEpilogueISJ_SK_SK_NS1G_6thread17LinearCombinationISJ_Li1EffLNS1L_9ScaleType4KindE0ELNS_15FloatRoundStyleE2ESJ_EENS1_15EpilogueDefaultEEEEEvvEEEEvNT_6ParamsE --------------------------
	.section	.nv.constant0._ZN7cutlass13device_kernelINS_4gemm6kernel13GemmUniversalIN4cute5tupleIJiiiiEEENS1_10collective13CollectiveMmaINS1_34MainloopSm90TmaGmmaWarpSpecializedILi9ENS5_IJNS4_1CILi1EEESB_SB_EEENS1_35KernelTmaWarpSpecializedCooperativeEEENS5_IJNSA_ILi256EEENSA_ILi128EEENSA_ILi32EEEEEENS_10bfloat16_tENS5_IJlSB_lEEESJ_SK_NS4_8TiledMMAINS4_8MMA_AtomIJNS4_4SM904GMMA28MMA_64x128x16_F32BF16BF16_SSILNSO_5MajorE0ELSQ_0ELNSO_7ScaleInE1ELSR_1EEEEEENS4_6LayoutINS5_IJNSA_ILi2EEESB_SB_EEENS5_IJSB_NSA_ILi0EEESX_EEEEENS5_IJNS4_10UnderscoreES10_S10_EEEEENS4_13SM90_TMA_LOADENS4_14ComposedLayoutINS4_7SwizzleILi2ELi4ELi3EEENS4_18smem_ptr_flag_bitsILi16EEENSU_INS5_IJNSA_ILi8EEESH_EEENS5_IJSH_SB_EEEEEEEvNS4_8identityES13_S1D_vS1E_EENS_8epilogue10collective6detail29Sm90TmaWarpSpecializedAdapterINS1H_15DefaultEpilogueISJ_SK_SK_NS1G_6thread17LinearCombinationISJ_Li1EffLNS1L_9ScaleType4KindE0ELNS_15FloatRoundStyleE2ESJ_EENS1_15EpilogueDefaultEEEEEvvEEEEvNT_6ParamsE,"a",@progbits
	.sectionflags	@""
	.align	4
.nv.constant0._ZN7cutlass13device_kernelINS_4gemm6kernel13GemmUniversalIN4cute5tupleIJiiiiEEENS1_10collective13CollectiveMmaINS1_34MainloopSm90TmaGmmaWarpSpecializedILi9ENS5_IJNS4_1CILi1EEESB_SB_EEENS1_35KernelTmaWarpSpecializedCooperativeEEENS5_IJNSA_ILi256EEENSA_ILi128EEENSA_ILi32EEEEEENS_10bfloat16_tENS5_IJlSB_lEEESJ_SK_NS4_8TiledMMAINS4_8MMA_AtomIJNS4_4SM904GMMA28MMA_64x128x16_F32BF16BF16_SSILNSO_5MajorE0ELSQ_0ELNSO_7ScaleInE1ELSR_1EEEEEENS4_6LayoutINS5_IJNSA_ILi2EEESB_SB_EEENS5_IJSB_NSA_ILi0EEESX_EEEEENS5_IJNS4_10UnderscoreES10_S10_EEEEENS4_13SM90_TMA_LOADENS4_14ComposedLayoutINS4_7SwizzleILi2ELi4ELi3EEENS4_18smem_ptr_flag_bitsILi16EEENSU_INS5_IJNSA_ILi8EEESH_EEENS5_IJSH_SB_EEEEEEEvNS4_8identityES13_S1D_vS1E_EENS_8epilogue10collective6detail29Sm90TmaWarpSpecializedAdapterINS1H_15DefaultEpilogueISJ_SK_SK_NS1G_6thread17LinearCombinationISJ_Li1EffLNS1L_9ScaleType4KindE0ELNS_15FloatRoundStyleE2ESJ_EENS1_15EpilogueDefaultEEEEEvvEEEEvNT_6ParamsE:
	.zero		1664


//--------------------- SYMBOLS --------------------------

	.type		.nv.reservedSmem.offset0,@object
	.size		.nv.reservedSmem.offset0,0x4
	.type		__assertfail,@function
